// auto-generated by cutlass_sweep.epilogue — config: {"arch": "sm_100", "cluster_m": 2, "cluster_n": 1, "dtype": "fp16", "fusion": "silu", "tile_k": 64, "tile_m": 128, "tile_n": 256}
#include "cutlass/cutlass.h"
#include "cutlass/gemm/collective/collective_builder.hpp"
#include "cutlass/gemm/device/gemm_universal_adapter.h"
#include "cutlass/gemm/kernel/gemm_universal.hpp"
#include "cutlass/epilogue/collective/collective_builder.hpp"
#include "cutlass/epilogue/fusion/operations.hpp"
#include "cutlass/epilogue/thread/activation.h"

using Elem = cutlass::half_t;
using Acc  = float;
using TileShape    = cute::Shape<cute::_128, cute::_256, cute::_64>;
using ClusterShape = cute::Shape<cute::_2, cute::_1, cute::_1>;
using FusionOp     = cutlass::epilogue::fusion::LinCombEltAct<cutlass::epilogue::thread::SiLu, Elem, Acc>;

using CollectiveEpilogue = typename cutlass::epilogue::collective::CollectiveBuilder<
    cutlass::arch::Sm100, cutlass::arch::OpClassTensorOp,
    TileShape, ClusterShape,
    cutlass::epilogue::collective::EpilogueTileAuto,
    Acc, Acc,
    Elem, cutlass::layout::RowMajor, 128 / cutlass::sizeof_bits<Elem>::value,
    Elem, cutlass::layout::RowMajor, 128 / cutlass::sizeof_bits<Elem>::value,
    cutlass::epilogue::collective::EpilogueScheduleAuto,
    FusionOp
  >::CollectiveOp;

using CollectiveMainloop = typename cutlass::gemm::collective::CollectiveBuilder<
    cutlass::arch::Sm100, cutlass::arch::OpClassTensorOp,
    Elem, cutlass::layout::RowMajor, 128 / cutlass::sizeof_bits<Elem>::value,
    Elem, cutlass::layout::ColumnMajor, 128 / cutlass::sizeof_bits<Elem>::value,
    Acc,
    TileShape, ClusterShape,
    cutlass::gemm::collective::StageCountAutoCarveout<
        static_cast<int>(sizeof(typename CollectiveEpilogue::SharedStorage))>,
    cutlass::gemm::collective::KernelScheduleAuto
  >::CollectiveOp;

using GemmKernel = cutlass::gemm::kernel::GemmUniversal<
    cute::Shape<int,int,int,int>, CollectiveMainloop, CollectiveEpilogue>;
using Gemm = cutlass::gemm::device::GemmUniversalAdapter<GemmKernel>;

auto* _anchor = &cutlass::device_kernel<GemmKernel>;


// ===== COMPILED SASS (sm_100a) =====

	.target	sm_100a

	.elftype	@"ET_EXEC"


//--------------------- .note.nv.tkinfo           --------------------------
	.section	.note.nv.tkinfo,"",@"SHT_NOTE"
	.sectionflags	@"SHF_NOTE_NV_TKINFO"
	.tkinfo
        /*0018*/ 	.word	0x00000002
        /*0030*/ 	.string	""
        /*0030*/ 	.string	"ptxas"
        /*0030*/ 	.string	"Cuda compilation tools, release 13.0, V13.0.88"
        /*0030*/ 	.string	"Build cuda_13.0.r13.0/compiler.36424714_0"
        /*0030*/ 	.string	"-arch sm_100a -m 64 "



//--------------------- .note.nv.cuinfo           --------------------------
	.section	.note.nv.cuinfo,"",@"SHT_NOTE"
	.sectionflags	@"SHF_NOTE_NV_CUINFO"
        /*0018*/ 	.short	0x0002
        /*001a*/ 	.short	0x0064
        /*001c*/ 	.short	0x0082
	.zero		2


//--------------------- .nv.info                  --------------------------
	.section	.nv.info,"",@"SHT_CUDA_INFO"
	.align	4


	//----- nvinfo : EIATTR_REGCOUNT
	.align		4
        /*0000*/ 	.byte	0x04, 0x2f
        /*0002*/ 	.short	(.L_19 - .L_18)
	.align		4
.L_18:
        /*0004*/ 	.word	index@(_ZN7cutlass13device_kernelINS_4gemm6kernel13GemmUniversalIN4cute5tupleIJiiiiEEENS1_10collective13CollectiveMmaINS1_35MainloopSm100TmaUmmaWarpSpecializedILi8ELi2ELi4ENS5_IJNS4_1CILi2EEENSA_ILi1EEESC_EEEEENS5_IJNSA_ILi128EEENSA_ILi256EEENSA_ILi64EEEEEENS_6half_tENS5_IJlSC_lEEESJ_SK_NS4_8TiledMMAINS4_8MMA_AtomIJNS4_26SM100_MMA_F16BF16_2x1SM_SSISJ_SJ_fLi128ELi256ELNS4_4UMMA5MajorE0ELSP_0ELNSO_7ScaleInE0ELSQ_0EEEEEENS4_6LayoutINS5_IJSC_SC_SC_EEENS5_IJNSA_ILi0EEESV_SV_EEEEENS5_IJNS4_10UnderscoreESY_SY_EEEEENS4_18SM100_TMA_2SM_LOADENS4_14ComposedLayoutINS4_7SwizzleILi3ELi4ELi3EEENS4_18smem_ptr_flag_bitsILi16EEENST_INS5_IJNSA_ILi8EEESH_EEENS5_IJSH_SC_EEEEEEEvNS4_8identityES11_S1B_vS1C_EENS_8epilogue10collective18CollectiveEpilogueINS1E_23Sm100TmaWarpSpecializedILi4ELi2ELi32ELb1ELb0EEEJNS5_IJSH_SG_SH_EEENS5_IJNST_ISH_SC_EENST_INS5_IJNSA_ILi32EEESB_EEENS5_IJSC_SF_EEEEEEEESJ_SK_SJ_SK_NS1E_6fusion15FusionCallbacksIS1I_NS1Q_13LinCombEltActINS1E_6thread4SiLuESJ_fSJ_fLNS_15FloatRoundStyleE2EEES1J_S1P_JEEENS4_5SM1004TMEM4LOAD26SM100_TMEM_LOAD_32dp32b32xENS4_13SM90_TMA_LOADENS12_INS13_ILi2ELi4ELi3EEES16_NST_INS5_IJS17_S1L_EEENS5_IJS1L_SC_EEEEEEENS4_39AutoVectorizingCopyWithAssumedAlignmentILi128EEENS4_14SM90_TMA_STOREES27_S29_S29_EEEvvEEEEvNT_6ParamsE)
        /*0008*/ 	.word	0x000000a2


	//----- nvinfo : EIATTR_FRAME_SIZE
	.align		4
.L_19:
        /*000c*/ 	.byte	0x04, 0x11
        /*000e*/ 	.short	(.L_21 - .L_20)
	.align		4
.L_20:
        /*0010*/ 	.word	index@($__internal_3_$__cuda_sm20_rcp_rn_f32_slowpath)
        /*0014*/ 	.word	0x00000000


	//----- nvinfo : EIATTR_FRAME_SIZE
	.align		4
.L_21:
        /*0018*/ 	.byte	0x04, 0x11
        /*001a*/ 	.short	(.L_23 - .L_22)
	.align		4
.L_22:
        /*001c*/ 	.word	index@($__internal_2_$__cuda_sm10x_tcgen05_guardrail_trap_unallocated_columns_being_dealloced)
        /*0020*/ 	.word	0x00000000


	//----- nvinfo : EIATTR_FRAME_SIZE
	.align		4
.L_23:
        /*0024*/ 	.byte	0x04, 0x11
        /*0026*/ 	.short	(.L_25 - .L_24)
	.align		4
.L_24:
        /*0028*/ 	.word	index@($__internal_1_$__cuda_sm10x_tcgen05_guardrail_trap_phase_invalid_during_alloc)
        /*002c*/ 	.word	0x00000000


	//----- nvinfo : EIATTR_FRAME_SIZE
	.align		4
.L_25:
        /*0030*/ 	.byte	0x04, 0x11
        /*0032*/ 	.short	(.L_27 - .L_26)
	.align		4
.L_26:
        /*0034*/ 	.word	index@($__internal_0_$__cuda_sm10x_tcgen05_guardrail_trap_col_being_dealloced_not_returned_by_alloc)
        /*0038*/ 	.word	0x00000000


	//----- nvinfo : EIATTR_FRAME_SIZE
	.align		4
.L_27:
        /*003c*/ 	.byte	0x04, 0x11
        /*003e*/ 	.short	(.L_29 - .L_28)
	.align		4
.L_28:
        /*0040*/ 	.word	index@(_ZN7cutlass13device_kernelINS_4gemm6kernel13GemmUniversalIN4cute5tupleIJiiiiEEENS1_10collective13CollectiveMmaINS1_35MainloopSm100TmaUmmaWarpSpecializedILi8ELi2ELi4ENS5_IJNS4_1CILi2EEENSA_ILi1EEESC_EEEEENS5_IJNSA_ILi128EEENSA_ILi256EEENSA_ILi64EEEEEENS_6half_tENS5_IJlSC_lEEESJ_SK_NS4_8TiledMMAINS4_8MMA_AtomIJNS4_26SM100_MMA_F16BF16_2x1SM_SSISJ_SJ_fLi128ELi256ELNS4_4UMMA5MajorE0ELSP_0ELNSO_7ScaleInE0ELSQ_0EEEEEENS4_6LayoutINS5_IJSC_SC_SC_EEENS5_IJNSA_ILi0EEESV_SV_EEEEENS5_IJNS4_10UnderscoreESY_SY_EEEEENS4_18SM100_TMA_2SM_LOADENS4_14ComposedLayoutINS4_7SwizzleILi3ELi4ELi3EEENS4_18smem_ptr_flag_bitsILi16EEENST_INS5_IJNSA_ILi8EEESH_EEENS5_IJSH_SC_EEEEEEEvNS4_8identityES11_S1B_vS1C_EENS_8epilogue10collective18CollectiveEpilogueINS1E_23Sm100TmaWarpSpecializedILi4ELi2ELi32ELb1ELb0EEEJNS5_IJSH_SG_SH_EEENS5_IJNST_ISH_SC_EENST_INS5_IJNSA_ILi32EEESB_EEENS5_IJSC_SF_EEEEEEEESJ_SK_SJ_SK_NS1E_6fusion15FusionCallbacksIS1I_NS1Q_13LinCombEltActINS1E_6thread4SiLuESJ_fSJ_fLNS_15FloatRoundStyleE2EEES1J_S1P_JEEENS4_5SM1004TMEM4LOAD26SM100_TMEM_LOAD_32dp32b32xENS4_13SM90_TMA_LOADENS12_INS13_ILi2ELi4ELi3EEES16_NST_INS5_IJS17_S1L_EEENS5_IJS1L_SC_EEEEEEENS4_39AutoVectorizingCopyWithAssumedAlignmentILi128EEENS4_14SM90_TMA_STOREES27_S29_S29_EEEvvEEEEvNT_6ParamsE)
        /*0044*/ 	.word	0x00000000


	//----- nvinfo : EIATTR_MIN_STACK_SIZE
	.align		4
.L_29:
        /*0048*/ 	.byte	0x04, 0x12
        /*004a*/ 	.short	(.L_31 - .L_30)
	.align		4
.L_30:
        /*004c*/ 	.word	index@(_ZN7cutlass13device_kernelINS_4gemm6kernel13GemmUniversalIN4cute5tupleIJiiiiEEENS1_10collective13CollectiveMmaINS1_35MainloopSm100TmaUmmaWarpSpecializedILi8ELi2ELi4ENS5_IJNS4_1CILi2EEENSA_ILi1EEESC_EEEEENS5_IJNSA_ILi128EEENSA_ILi256EEENSA_ILi64EEEEEENS_6half_tENS5_IJlSC_lEEESJ_SK_NS4_8TiledMMAINS4_8MMA_AtomIJNS4_26SM100_MMA_F16BF16_2x1SM_SSISJ_SJ_fLi128ELi256ELNS4_4UMMA5MajorE0ELSP_0ELNSO_7ScaleInE0ELSQ_0EEEEEENS4_6LayoutINS5_IJSC_SC_SC_EEENS5_IJNSA_ILi0EEESV_SV_EEEEENS5_IJNS4_10UnderscoreESY_SY_EEEEENS4_18SM100_TMA_2SM_LOADENS4_14ComposedLayoutINS4_7SwizzleILi3ELi4ELi3EEENS4_18smem_ptr_flag_bitsILi16EEENST_INS5_IJNSA_ILi8EEESH_EEENS5_IJSH_SC_EEEEEEEvNS4_8identityES11_S1B_vS1C_EENS_8epilogue10collective18CollectiveEpilogueINS1E_23Sm100TmaWarpSpecializedILi4ELi2ELi32ELb1ELb0EEEJNS5_IJSH_SG_SH_EEENS5_IJNST_ISH_SC_EENST_INS5_IJNSA_ILi32EEESB_EEENS5_IJSC_SF_EEEEEEEESJ_SK_SJ_SK_NS1E_6fusion15FusionCallbacksIS1I_NS1Q_13LinCombEltActINS1E_6thread4SiLuESJ_fSJ_fLNS_15FloatRoundStyleE2EEES1J_S1P_JEEENS4_5SM1004TMEM4LOAD26SM100_TMEM_LOAD_32dp32b32xENS4_13SM90_TMA_LOADENS12_INS13_ILi2ELi4ELi3EEES16_NST_INS5_IJS17_S1L_EEENS5_IJS1L_SC_EEEEEEENS4_39AutoVectorizingCopyWithAssumedAlignmentILi128EEENS4_14SM90_TMA_STOREES27_S29_S29_EEEvvEEEEvNT_6ParamsE)
        /*0050*/ 	.word	0x00000000
.L_31:


//--------------------- .nv.compat                --------------------------
	.section	.nv.compat,"",@"SHT_CUDA_COMPAT_INFO"
	.align	4
        /*0000*/ 	.byte	0x02, 0x09, 0x01, 0x00, 0x02, 0x02, 0x02, 0x00, 0x02, 0x05, 0x05, 0x00, 0x03, 0x07, 0x01, 0x01
        /*0010*/ 	.byte	0x02, 0x03, 0x01, 0x00, 0x02, 0x06, 0x01, 0x00, 0x04, 0x0b, 0x08, 0x00, 0x09, 0x00, 0x00, 0x00
        /*0020*/ 	.byte	0x00, 0x00, 0x00, 0x00


//--------------------- .nv.info._ZN7cutlass13device_kernelINS_4gemm6kernel13GemmUniversalIN4cute5tupleIJiiiiEEENS1_10collective13CollectiveMmaINS1_35MainloopSm100TmaUmmaWarpSpecializedILi8ELi2ELi4ENS5_IJNS4_1CILi2EEENSA_ILi1EEESC_EEEEENS5_IJNSA_ILi128EEENSA_ILi256EEENSA_ILi64EEEEEENS_6half_tENS5_IJlSC_lEEESJ_SK_NS4_8TiledMMAINS4_8MMA_AtomIJNS4_26SM100_MMA_F16BF16_2x1SM_SSISJ_SJ_fLi128ELi256ELNS4_4UMMA5MajorE0ELSP_0ELNSO_7ScaleInE0ELSQ_0EEEEEENS4_6LayoutINS5_IJSC_SC_SC_EEENS5_IJNSA_ILi0EEESV_SV_EEEEENS5_IJNS4_10UnderscoreESY_SY_EEEEENS4_18SM100_TMA_2SM_LOADENS4_14ComposedLayoutINS4_7SwizzleILi3ELi4ELi3EEENS4_18smem_ptr_flag_bitsILi16EEENST_INS5_IJNSA_ILi8EEESH_EEENS5_IJSH_SC_EEEEEEEvNS4_8identityES11_S1B_vS1C_EENS_8epilogue10collective18CollectiveEpilogueINS1E_23Sm100TmaWarpSpecializedILi4ELi2ELi32ELb1ELb0EEEJNS5_IJSH_SG_SH_EEENS5_IJNST_ISH_SC_EENST_INS5_IJNSA_ILi32EEESB_EEENS5_IJSC_SF_EEEEEEEESJ_SK_SJ_SK_NS1E_6fusion15FusionCallbacksIS1I_NS1Q_13LinCombEltActINS1E_6thread4SiLuESJ_fSJ_fLNS_15FloatRoundStyleE2EEES1J_S1P_JEEENS4_5SM1004TMEM4LOAD26SM100_TMEM_LOAD_32dp32b32xENS4_13SM90_TMA_LOADENS12_INS13_ILi2ELi4ELi3EEES16_NST_INS5_IJS17_S1L_EEENS5_IJS1L_SC_EEEEEEENS4_39AutoVectorizingCopyWithAssumedAlignmentILi128EEENS4_14SM90_TMA_STOREES27_S29_S29_EEEvvEEEEvNT_6ParamsE --------------------------
	.section	.nv.info._ZN7cutlass13device_kernelINS_4gemm6kernel13GemmUniversalIN4cute5tupleIJiiiiEEENS1_10collective13CollectiveMmaINS1_35MainloopSm100TmaUmmaWarpSpecializedILi8ELi2ELi4ENS5_IJNS4_1CILi2EEENSA_ILi1EEESC_EEEEENS5_IJNSA_ILi128EEENSA_ILi256EEENSA_ILi64EEEEEENS_6half_tENS5_IJlSC_lEEESJ_SK_NS4_8TiledMMAINS4_8MMA_AtomIJNS4_26SM100_MMA_F16BF16_2x1SM_SSISJ_SJ_fLi128ELi256ELNS4_4UMMA5MajorE0ELSP_0ELNSO_7ScaleInE0ELSQ_0EEEEEENS4_6LayoutINS5_IJSC_SC_SC_EEENS5_IJNSA_ILi0EEESV_SV_EEEEENS5_IJNS4_10UnderscoreESY_SY_EEEEENS4_18SM100_TMA_2SM_LOADENS4_14ComposedLayoutINS4_7SwizzleILi3ELi4ELi3EEENS4_18smem_ptr_flag_bitsILi16EEENST_INS5_IJNSA_ILi8EEESH_EEENS5_IJSH_SC_EEEEEEEvNS4_8identityES11_S1B_vS1C_EENS_8epilogue10collective18CollectiveEpilogueINS1E_23Sm100TmaWarpSpecializedILi4ELi2ELi32ELb1ELb0EEEJNS5_IJSH_SG_SH_EEENS5_IJNST_ISH_SC_EENST_INS5_IJNSA_ILi32EEESB_EEENS5_IJSC_SF_EEEEEEEESJ_SK_SJ_SK_NS1E_6fusion15FusionCallbacksIS1I_NS1Q_13LinCombEltActINS1E_6thread4SiLuESJ_fSJ_fLNS_15FloatRoundStyleE2EEES1J_S1P_JEEENS4_5SM1004TMEM4LOAD26SM100_TMEM_LOAD_32dp32b32xENS4_13SM90_TMA_LOADENS12_INS13_ILi2ELi4ELi3EEES16_NST_INS5_IJS17_S1L_EEENS5_IJS1L_SC_EEEEEEENS4_39AutoVectorizingCopyWithAssumedAlignmentILi128EEENS4_14SM90_TMA_STOREES27_S29_S29_EEEvvEEEEvNT_6ParamsE,"",@"SHT_CUDA_INFO"
	.sectionflags	@""
	.align	4


	//----- nvinfo : EIATTR_CUDA_API_VERSION
	.align		4
        /*0000*/ 	.byte	0x04, 0x37
        /*0002*/ 	.short	(.L_33 - .L_32)
.L_32:
        /*0004*/ 	.word	0x00000082


	//----- nvinfo : EIATTR_KPARAM_INFO
	.align		4
.L_33:
        /*0008*/ 	.byte	0x04, 0x17
        /*000a*/ 	.short	(.L_35 - .L_34)
.L_34:
        /*000c*/ 	.word	0x00000000
        /*0010*/ 	.short	0x0000
        /*0012*/ 	.short	0x0000
        /*0014*/ 	.byte	0x00, 0xf0, 0x01, 0x20


	//----- nvinfo : EIATTR_AT_ENTRY_FRAGMENTS
	.align		4
.L_35:
        /*0018*/ 	.byte	0x04, 0x4f
        /*001a*/ 	.short	(.L_37 - .L_36)


	//   ....[0]....
.L_36:
        /*001c*/ 	.word	0x00000007


	//----- nvinfo : EIATTR_RESERVED_SMEM_USED
	.align		4
.L_37:
        /*0020*/ 	.byte	0x01, 0x41
	.zero		2


	//----- nvinfo : EIATTR_SPARSE_MMA_MASK
	.align		4
        /*0024*/ 	.byte	0x03, 0x50
        /*0026*/ 	.short	0x0000


	//----- nvinfo : EIATTR_TCGEN05_2CTA_USED
	.align		4
        /*0028*/ 	.byte	0x01, 0x52
	.zero		2


	//----- nvinfo : EIATTR_MAXREG_COUNT
	.align		4
        /*002c*/ 	.byte	0x03, 0x1b
        /*002e*/ 	.short	0x00ff


	//----- nvinfo : EIATTR_NUM_BARRIERS
	.align		4
        /*0030*/ 	.byte	0x02, 0x4c
        /*0032*/ 	.byte	0x07
	.zero		1


	//----- nvinfo : EIATTR_EXTERNS
	.align		4
        /*0034*/ 	.byte	0x04, 0x0f
        /*0036*/ 	.short	(.L_39 - .L_38)


	//   ....[0]....
	.align		4
.L_38:
        /*0038*/ 	.word	index@(__assertfail)


	//----- nvinfo : EIATTR_MERCURY_ISA_VERSION
	.align		4
.L_39:
        /*003c*/ 	.byte	0x03, 0x5f
        /*003e*/ 	.short	0x0101


	//----- nvinfo : EIATTR_INT_WARP_WIDE_INSTR_OFFSETS
	.align		4
        /*0040*/ 	.byte	0x04, 0x31
        /*0042*/ 	.short	(.L_41 - .L_40)


	//   ....[0]....
.L_40:
        /*0044*/ 	.word	0x00000d60


	//   ....[1]....
        /*0048*/ 	.word	0x00000e00


	//   ....[2]....
        /*004c*/ 	.word	0x00002150


	//   ....[3]....
        /*0050*/ 	.word	0x00004260


	//   ....[4]....
        /*0054*/ 	.word	0x00004290


	//   ....[5]....
        /*0058*/ 	.word	0x000042e0


	//   ....[6]....
        /*005c*/ 	.word	0x00004c00


	//   ....[7]....
        /*0060*/ 	.word	0x00004c20


	//   ....[8]....
        /*0064*/ 	.word	0x00004d00


	//   ....[9]....
        /*0068*/ 	.word	0x00004dc0


	//   ....[10]....
        /*006c*/ 	.word	0x00004de0


	//   ....[11]....
        /*0070*/ 	.word	0x00004eb0


	//   ....[12]....
        /*0074*/ 	.word	0x00004fa0


	//   ....[13]....
        /*0078*/ 	.word	0x00004fc0


	//   ....[14]....
        /*007c*/ 	.word	0x000050c0


	//   ....[15]....
        /*0080*/ 	.word	0x00005270


	//   ....[16]....
        /*0084*/ 	.word	0x00005280


	//   ....[17]....
        /*0088*/ 	.word	0x00005410


	//   ....[18]....
        /*008c*/ 	.word	0x00006380


	//----- nvinfo : EIATTR_COOP_GROUP_MASK_REGIDS
	.align		4
.L_41:
        /*0090*/ 	.byte	0x04, 0x29
        /*0092*/ 	.short	(.L_43 - .L_42)


	//   ....[0]....
.L_42:
        /*0094*/ 	.word	0xffffffff


	//   ....[1]....
        /*0098*/ 	.word	0xffffffff


	//   ....[2]....
        /*009c*/ 	.word	0xffffffff


	//   ....[3]....
        /*00a0*/ 	.word	0xffffffff


	//   ....[4]....
        /*00a4*/ 	.word	0xffffffff


	//   ....[5]....
        /*00a8*/ 	.word	0xffffffff


	//   ....[6]....
        /*00ac*/ 	.word	0xffffffff


	//   ....[7]....
        /*00b0*/ 	.word	0xffffffff


	//   ....[8]....
        /*00b4*/ 	.word	0xffffffff


	//   ....[9]....
        /*00b8*/ 	.word	0xffffffff


	//   ....[10]....
        /*00bc*/ 	.word	0xffffffff


	//   ....[11]....
        /*00c0*/ 	.word	0xffffffff


	//   ....[12]....
        /*00c4*/ 	.word	0xffffffff


	//   ....[13]....
        /*00c8*/ 	.word	0xffffffff


	//----- nvinfo : EIATTR_COOP_GROUP_INSTR_OFFSETS
	.align		4
.L_43:
        /*00cc*/ 	.byte	0x04, 0x28
        /*00ce*/ 	.short	(.L_45 - .L_44)


	//   ....[0]....
.L_44:
        /*00d0*/ 	.word	0x000000c0


	//   ....[1]....
        /*00d4*/ 	.word	0x000004d0


	//   ....[2]....
        /*00d8*/ 	.word	0x000006d0


	//   ....[3]....
        /*00dc*/ 	.word	0x00000860


	//   ....[4]....
        /*00e0*/ 	.word	0x00000950


	//   ....[5]....
        /*00e4*/ 	.word	0x00000ab0


	//   ....[6]....
        /*00e8*/ 	.word	0x00000c40


	//   ....[7]....
        /*00ec*/ 	.word	0x00000e80


	//   ....[8]....
        /*00f0*/ 	.word	0x00002030


	//   ....[9]....
        /*00f4*/ 	.word	0x00003050


	//   ....[10]....
        /*00f8*/ 	.word	0x00003520


	//   ....[11]....
        /*00fc*/ 	.word	0x00003550


	//   ....[12]....
        /*0100*/ 	.word	0x00004170


	//   ....[13]....
        /*0104*/ 	.word	0x00004380


	//----- nvinfo : EIATTR_VRC_CTA_INIT_COUNT
	.align		4
.L_45:
        /*0108*/ 	.byte	0x02, 0x4a
        /*010a*/ 	.byte	0x80
	.zero		1


	//----- nvinfo : EIATTR_SYSCALL_OFFSETS
	.align		4
        /*010c*/ 	.byte	0x04, 0x46
        /*010e*/ 	.short	(.L_47 - .L_46)


	//   ....[0]....
.L_46:
        /*0110*/ 	.word	0x00005e60


	//   ....[1]....
        /*0114*/ 	.word	0x00005f50


	//   ....[2]....
        /*0118*/ 	.word	0x00006890


	//----- nvinfo : EIATTR_MBARRIER_INSTR_OFFSETS
	.align		4
.L_47:
        /*011c*/ 	.byte	0x04, 0x39
        /*011e*/ 	.short	(.L_49 - .L_48)


	//   ....[0]....
.L_48:
        /*0120*/ 	.word	0x000005c0
        /*0124*/ 	.word	0x000000ff
        /*0128*/ 	.word	0x00000000
        /*012c*/ 	.short	0x0100
        /*012e*/ 	.byte	0x08
	.zero		1


	//   ....[1]....
        /*0130*/ 	.word	0x000005d0
        /*0134*/ 	.word	0x000000ff
        /*0138*/ 	.word	0x00000040
        /*013c*/ 	.short	0x0100
        /*013e*/ 	.byte	0x08
	.zero		1


	//   ....[2]....
        /*0140*/ 	.word	0x000005e0
        /*0144*/ 	.word	0x000000ff
        /*0148*/ 	.word	0x00000008
        /*014c*/ 	.short	0x0100
        /*014e*/ 	.byte	0x08
	.zero		1


	//   ....[3]....
        /*0150*/ 	.word	0x000005f0
        /*0154*/ 	.word	0x000000ff
        /*0158*/ 	.word	0x00000048
        /*015c*/ 	.short	0x0100
        /*015e*/ 	.byte	0x08
	.zero		1


	//   ....[4]....
        /*0160*/ 	.word	0x00000600
        /*0164*/ 	.word	0x000000ff
        /*0168*/ 	.word	0x00000010
        /*016c*/ 	.short	0x0100
        /*016e*/ 	.byte	0x08
	.zero		1


	//   ....[5]....
        /*0170*/ 	.word	0x00000610
        /*0174*/ 	.word	0x000000ff
        /*0178*/ 	.word	0x00000050
        /*017c*/ 	.short	0x0100
        /*017e*/ 	.byte	0x08
	.zero		1


	//   ....[6]....
        /*0180*/ 	.word	0x00000620
        /*0184*/ 	.word	0x000000ff
        /*0188*/ 	.word	0x00000018
        /*018c*/ 	.short	0x0100
        /*018e*/ 	.byte	0x08
	.zero		1


	//   ....[7]....
        /*0190*/ 	.word	0x00000630
        /*0194*/ 	.word	0x000000ff
        /*0198*/ 	.word	0x00000058
        /*019c*/ 	.short	0x0100
        /*019e*/ 	.byte	0x08
	.zero		1


	//   ....[8]....
        /*01a0*/ 	.word	0x00000640
        /*01a4*/ 	.word	0x000000ff
        /*01a8*/ 	.word	0x00000020
        /*01ac*/ 	.short	0x0100
        /*01ae*/ 	.byte	0x08
	.zero		1


	//   ....[9]....
        /*01b0*/ 	.word	0x00000650
        /*01b4*/ 	.word	0x000000ff
        /*01b8*/ 	.word	0x00000060
        /*01bc*/ 	.short	0x0100
        /*01be*/ 	.byte	0x08
	.zero		1


	//   ....[10]....
        /*01c0*/ 	.word	0x00000660
        /*01c4*/ 	.word	0x000000ff
        /*01c8*/ 	.word	0x00000028
        /*01cc*/ 	.short	0x0100
        /*01ce*/ 	.byte	0x08
	.zero		1


	//   ....[11]....
        /*01d0*/ 	.word	0x00000670
        /*01d4*/ 	.word	0x000000ff
        /*01d8*/ 	.word	0x00000068
        /*01dc*/ 	.short	0x0100
        /*01de*/ 	.byte	0x08
	.zero		1


	//   ....[12]....
        /*01e0*/ 	.word	0x00000680
        /*01e4*/ 	.word	0x000000ff
        /*01e8*/ 	.word	0x00000030
        /*01ec*/ 	.short	0x0100
        /*01ee*/ 	.byte	0x08
	.zero		1


	//   ....[13]....
        /*01f0*/ 	.word	0x00000690
        /*01f4*/ 	.word	0x000000ff
        /*01f8*/ 	.word	0x00000070
        /*01fc*/ 	.short	0x0100
        /*01fe*/ 	.byte	0x08
	.zero		1


	//   ....[14]....
        /*0200*/ 	.word	0x000006a0
        /*0204*/ 	.word	0x000000ff
        /*0208*/ 	.word	0x00000038
        /*020c*/ 	.short	0x0100
        /*020e*/ 	.byte	0x08
	.zero		1


	//   ....[15]....
        /*0210*/ 	.word	0x000006b0
        /*0214*/ 	.word	0x000000ff
        /*0218*/ 	.word	0x00000078
        /*021c*/ 	.short	0x0100
        /*021e*/ 	.byte	0x08
	.zero		1


	//   ....[16]....
        /*0220*/ 	.word	0x000007d0
        /*0224*/ 	.word	0x000000ff
        /*0228*/ 	.word	0x00000080
        /*022c*/ 	.short	0x0100
        /*022e*/ 	.byte	0x09
	.zero		1


	//   ....[17]....
        /*0230*/ 	.word	0x000007e0
        /*0234*/ 	.word	0x000000ff
        /*0238*/ 	.word	0x000000a0
        /*023c*/ 	.short	0x0100
        /*023e*/ 	.byte	0x09
	.zero		1


	//   ....[18]....
        /*0240*/ 	.word	0x000007f0
        /*0244*/ 	.word	0x000000ff
        /*0248*/ 	.word	0x00000088
        /*024c*/ 	.short	0x0100
        /*024e*/ 	.byte	0x09
	.zero		1


	//   ....[19]....
        /*0250*/ 	.word	0x00000800
        /*0254*/ 	.word	0x000000ff
        /*0258*/ 	.word	0x000000a8
        /*025c*/ 	.short	0x0100
        /*025e*/ 	.byte	0x09
	.zero		1


	//   ....[20]....
        /*0260*/ 	.word	0x00000810
        /*0264*/ 	.word	0x000000ff
        /*0268*/ 	.word	0x00000090
        /*026c*/ 	.short	0x0100
        /*026e*/ 	.byte	0x09
	.zero		1


	//   ....[21]....
        /*0270*/ 	.word	0x00000820
        /*0274*/ 	.word	0x000000ff
        /*0278*/ 	.word	0x000000b0
        /*027c*/ 	.short	0x0100
        /*027e*/ 	.byte	0x09
	.zero		1


	//   ....[22]....
        /*0280*/ 	.word	0x00000830
        /*0284*/ 	.word	0x000000ff
        /*0288*/ 	.word	0x00000098
        /*028c*/ 	.short	0x0100
        /*028e*/ 	.byte	0x09
	.zero		1


	//   ....[23]....
        /*0290*/ 	.word	0x00000840
        /*0294*/ 	.word	0x000000ff
        /*0298*/ 	.word	0x000000b8
        /*029c*/ 	.short	0x0100
        /*029e*/ 	.byte	0x09
	.zero		1


	//   ....[24]....
        /*02a0*/ 	.word	0x00000920
        /*02a4*/ 	.word	0x000000ff
        /*02a8*/ 	.word	0x000000c0
        /*02ac*/ 	.short	0x0100
        /*02ae*/ 	.byte	0x08
	.zero		1


	//   ....[25]....
        /*02b0*/ 	.word	0x00000930
        /*02b4*/ 	.word	0x000000ff
        /*02b8*/ 	.word	0x000000c8
        /*02bc*/ 	.short	0x0100
        /*02be*/ 	.byte	0x08
	.zero		1


	//   ....[26]....
        /*02c0*/ 	.word	0x00000a60
        /*02c4*/ 	.word	0x000000ff
        /*02c8*/ 	.word	0x000000d0
        /*02cc*/ 	.short	0x0100
        /*02ce*/ 	.byte	0x08
	.zero		1


	//   ....[27]....
        /*02d0*/ 	.word	0x00000a70
        /*02d4*/ 	.word	0x000000ff
        /*02d8*/ 	.word	0x000000e0
        /*02dc*/ 	.short	0x0100
        /*02de*/ 	.byte	0x08
	.zero		1


	//   ....[28]....
        /*02e0*/ 	.word	0x00000a80
        /*02e4*/ 	.word	0x000000ff
        /*02e8*/ 	.word	0x000000d8
        /*02ec*/ 	.short	0x0100
        /*02ee*/ 	.byte	0x08
	.zero		1


	//   ....[29]....
        /*02f0*/ 	.word	0x00000a90
        /*02f4*/ 	.word	0x000000ff
        /*02f8*/ 	.word	0x000000e8
        /*02fc*/ 	.short	0x0100
        /*02fe*/ 	.byte	0x08
	.zero		1


	//   ....[30]....
        /*0300*/ 	.word	0x00000bb0
        /*0304*/ 	.word	0x000000ff
        /*0308*/ 	.word	0x000000f0
        /*030c*/ 	.short	0x0100
        /*030e*/ 	.byte	0x09
	.zero		1


	//   ....[31]....
        /*0310*/ 	.word	0x00000bc0
        /*0314*/ 	.word	0x000000ff
        /*0318*/ 	.word	0x00000110
        /*031c*/ 	.short	0x0100
        /*031e*/ 	.byte	0x09
	.zero		1


	//   ....[32]....
        /*0320*/ 	.word	0x00000bd0
        /*0324*/ 	.word	0x000000ff
        /*0328*/ 	.word	0x000000f8
        /*032c*/ 	.short	0x0100
        /*032e*/ 	.byte	0x09
	.zero		1


	//   ....[33]....
        /*0330*/ 	.word	0x00000be0
        /*0334*/ 	.word	0x000000ff
        /*0338*/ 	.word	0x00000118
        /*033c*/ 	.short	0x0100
        /*033e*/ 	.byte	0x09
	.zero		1


	//   ....[34]....
        /*0340*/ 	.word	0x00000bf0
        /*0344*/ 	.word	0x000000ff
        /*0348*/ 	.word	0x00000100
        /*034c*/ 	.short	0x0100
        /*034e*/ 	.byte	0x09
	.zero		1


	//   ....[35]....
        /*0350*/ 	.word	0x00000c00
        /*0354*/ 	.word	0x000000ff
        /*0358*/ 	.word	0x00000120
        /*035c*/ 	.short	0x0100
        /*035e*/ 	.byte	0x09
	.zero		1


	//   ....[36]....
        /*0360*/ 	.word	0x00000c10
        /*0364*/ 	.word	0x000000ff
        /*0368*/ 	.word	0x00000108
        /*036c*/ 	.short	0x0100
        /*036e*/ 	.byte	0x09
	.zero		1


	//   ....[37]....
        /*0370*/ 	.word	0x00000c20
        /*0374*/ 	.word	0x000000ff
        /*0378*/ 	.word	0x00000128
        /*037c*/ 	.short	0x0100
        /*037e*/ 	.byte	0x09
	.zero		1


	//   ....[38]....
        /*0380*/ 	.word	0x00000d10
        /*0384*/ 	.word	0x000000ff
        /*0388*/ 	.word	0x00000130
        /*038c*/ 	.short	0x0100
        /*038e*/ 	.byte	0x08
	.zero		1


	//   ....[39]....
        /*0390*/ 	.word	0x00000d20
        /*0394*/ 	.word	0x000000ff
        /*0398*/ 	.word	0x00000140
        /*039c*/ 	.short	0x0100
        /*039e*/ 	.byte	0x08
	.zero		1


	//   ....[40]....
        /*03a0*/ 	.word	0x00000d30
        /*03a4*/ 	.word	0x000000ff
        /*03a8*/ 	.word	0x00000138
        /*03ac*/ 	.short	0x0100
        /*03ae*/ 	.byte	0x08
	.zero		1


	//   ....[41]....
        /*03b0*/ 	.word	0x00000d40
        /*03b4*/ 	.word	0x000000ff
        /*03b8*/ 	.word	0x00000148
        /*03bc*/ 	.short	0x0100
        /*03be*/ 	.byte	0x08
	.zero		1


	//   ....[42]....
        /*03c0*/ 	.word	0x00000e30
        /*03c4*/ 	.word	0x000000ff
        /*03c8*/ 	.word	0x00000150
        /*03cc*/ 	.short	0x0100
        /*03ce*/ 	.byte	0x07
	.zero		1


	//   ....[43]....
        /*03d0*/ 	.word	0x00001820
        /*03d4*/ 	.word	0x00000002
        /*03d8*/ 	.word	0x00000140
        /*03dc*/ 	.short	0x010a
        /*03de*/ 	.byte	0xff
	.zero		1


	//   ....[44]....
        /*03e0*/ 	.word	0x00001850
        /*03e4*/ 	.word	0x00000002
        /*03e8*/ 	.word	0x00000130
        /*03ec*/ 	.short	0x0101
        /*03ee*/ 	.byte	0xff
	.zero		1


	//   ....[45]....
        /*03f0*/ 	.word	0x00001920
        /*03f4*/ 	.word	0x000000ff
        /*03f8*/ 	.word	0x00000040
        /*03fc*/ 	.short	0x010a
        /*03fe*/ 	.byte	0x08
	.zero		1


	//   ....[46]....
        /*0400*/ 	.word	0x00001a20
        /*0404*/ 	.word	0x000000ff
        /*0408*/ 	.word	0x00000040
        /*040c*/ 	.short	0x010a
        /*040e*/ 	.byte	0x21
	.zero		1


	//   ....[47]....
        /*0410*/ 	.word	0x00001bd0
        /*0414*/ 	.word	0x000000ff
        /*0418*/ 	.word	0x00000040
        /*041c*/ 	.short	0x010a
        /*041e*/ 	.byte	0x08
	.zero		1


	//   ....[48]....
        /*0420*/ 	.word	0x00001cf0
        /*0424*/ 	.word	0x000000ff
        /*0428*/ 	.word	0x000000c8
        /*042c*/ 	.short	0x0101
        /*042e*/ 	.byte	0x06
	.zero		1


	//   ....[49]....
        /*0430*/ 	.word	0x00001d00
        /*0434*/ 	.word	0x000000ff
        /*0438*/ 	.word	0x00000040
        /*043c*/ 	.short	0x010a
        /*043e*/ 	.byte	0x08
	.zero		1


	//   ....[50]....
        /*0440*/ 	.word	0x00001d80
        /*0444*/ 	.word	0x000000ff
        /*0448*/ 	.word	0x00000040
        /*044c*/ 	.short	0x010a
        /*044e*/ 	.byte	0x11
	.zero		1


	//   ....[51]....
        /*0450*/ 	.word	0x00001f10
        /*0454*/ 	.word	0x000000ff
        /*0458*/ 	.word	0x00000040
        /*045c*/ 	.short	0x010a
        /*045e*/ 	.byte	0x08
	.zero		1


	//   ....[52]....
        /*0460*/ 	.word	0x00002060
        /*0464*/ 	.word	0x00000002
        /*0468*/ 	.word	0x000000d0
        /*046c*/ 	.short	0x010a
        /*046e*/ 	.byte	0xff
	.zero		1


	//   ....[53]....
        /*0470*/ 	.word	0x00002120
        /*0474*/ 	.word	0x00000002
        /*0478*/ 	.word	0x00000000
        /*047c*/ 	.short	0x0101
        /*047e*/ 	.byte	0xff
	.zero		1


	//   ....[54]....
        /*0480*/ 	.word	0x00002680
        /*0484*/ 	.word	0x000000ff
        /*0488*/ 	.word	0x00000000
        /*048c*/ 	.short	0x010a
        /*048e*/ 	.byte	0x04
	.zero		1


	//   ....[55]....
        /*0490*/ 	.word	0x00002710
        /*0494*/ 	.word	0x000000ff
        /*0498*/ 	.word	0x00000000
        /*049c*/ 	.short	0x010a
        /*049e*/ 	.byte	0x04
	.zero		1


	//   ....[56]....
        /*04a0*/ 	.word	0x000027a0
        /*04a4*/ 	.word	0x000000ff
        /*04a8*/ 	.word	0x00000000
        /*04ac*/ 	.short	0x010a
        /*04ae*/ 	.byte	0x04
	.zero		1


	//   ....[57]....
        /*04b0*/ 	.word	0x00002830
        /*04b4*/ 	.word	0x000000ff
        /*04b8*/ 	.word	0x00000000
        /*04bc*/ 	.short	0x010a
        /*04be*/ 	.byte	0x04
	.zero		1


	//   ....[58]....
        /*04c0*/ 	.word	0x000028c0
        /*04c4*/ 	.word	0x000000ff
        /*04c8*/ 	.word	0x00000000
        /*04cc*/ 	.short	0x010a
        /*04ce*/ 	.byte	0x04
	.zero		1


	//   ....[59]....
        /*04d0*/ 	.word	0x00002950
        /*04d4*/ 	.word	0x000000ff
        /*04d8*/ 	.word	0x00000000
        /*04dc*/ 	.short	0x010a
        /*04de*/ 	.byte	0x04
	.zero		1


	//   ....[60]....
        /*04e0*/ 	.word	0x000029e0
        /*04e4*/ 	.word	0x000000ff
        /*04e8*/ 	.word	0x00000000
        /*04ec*/ 	.short	0x010a
        /*04ee*/ 	.byte	0x04
	.zero		1


	//   ....[61]....
        /*04f0*/ 	.word	0x00002a80
        /*04f4*/ 	.word	0x00000000
        /*04f8*/ 	.word	0x00000000
        /*04fc*/ 	.short	0x010a
        /*04fe*/ 	.byte	0xff
	.zero		1


	//   ....[62]....
        /*0500*/ 	.word	0x00002bb0
        /*0504*/ 	.word	0x00000000
        /*0508*/ 	.word	0x00000130
        /*050c*/ 	.short	0x010a
        /*050e*/ 	.byte	0xff
	.zero		1


	//   ....[63]....
        /*0510*/ 	.word	0x00002c20
        /*0514*/ 	.word	0x00000000
        /*0518*/ 	.word	0x00000000
        /*051c*/ 	.short	0x0101
        /*051e*/ 	.byte	0xff
	.zero		1


	//   ....[64]....
        /*0520*/ 	.word	0x00002c40
        /*0524*/ 	.word	0x000000ff
        /*0528*/ 	.word	0x000000e0
        /*052c*/ 	.short	0x010a
        /*052e*/ 	.byte	0x05
	.zero		1


	//   ....[65]....
        /*0530*/ 	.word	0x00002d60
        /*0534*/ 	.word	0x00000000
        /*0538*/ 	.word	0x000000d0
        /*053c*/ 	.short	0x010a
        /*053e*/ 	.byte	0xff
	.zero		1


	//   ....[66]....
        /*0540*/ 	.word	0x00002e60
        /*0544*/ 	.word	0x00000000
        /*0548*/ 	.word	0x00000000
        /*054c*/ 	.short	0x0101
        /*054e*/ 	.byte	0xff
	.zero		1


	//   ....[67]....
        /*0550*/ 	.word	0x00002ef0
        /*0554*/ 	.word	0x000000ff
        /*0558*/ 	.word	0x000000e0
        /*055c*/ 	.short	0x0106
        /*055e*/ 	.byte	0x05
	.zero		1


	//   ....[68]....
        /*0560*/ 	.word	0x00002f10
        /*0564*/ 	.word	0x000000ff
        /*0568*/ 	.word	0x000000e0
        /*056c*/ 	.short	0x010a
        /*056e*/ 	.byte	0x05
	.zero		1


	//   ....[69]....
        /*0570*/ 	.word	0x00002fa0
        /*0574*/ 	.word	0x000000ff
        /*0578*/ 	.word	0x000000e0
        /*057c*/ 	.short	0x0106
        /*057e*/ 	.byte	0x04
	.zero		1


	//   ....[70]....
        /*0580*/ 	.word	0x00002fe0
        /*0584*/ 	.word	0x00000000
        /*0588*/ 	.word	0x000000e0
        /*058c*/ 	.short	0x010a
        /*058e*/ 	.byte	0xff
	.zero		1


	//   ....[71]....
        /*0590*/ 	.word	0x00003220
        /*0594*/ 	.word	0x000000ff
        /*0598*/ 	.word	0x00000008
        /*059c*/ 	.short	0x010a
        /*059e*/ 	.byte	0x06
	.zero		1


	//   ....[72]....
        /*05a0*/ 	.word	0x00003240
        /*05a4*/ 	.word	0x000000ff
        /*05a8*/ 	.word	0x00000008
        /*05ac*/ 	.short	0x010a
        /*05ae*/ 	.byte	0x06
	.zero		1


	//   ....[73]....
        /*05b0*/ 	.word	0x000033d0
        /*05b4*/ 	.word	0x000000ff
        /*05b8*/ 	.word	0x00000008
        /*05bc*/ 	.short	0x010a
        /*05be*/ 	.byte	0x06
	.zero		1


	//   ....[74]....
        /*05c0*/ 	.word	0x000033f0
        /*05c4*/ 	.word	0x000000ff
        /*05c8*/ 	.word	0x00000008
        /*05cc*/ 	.short	0x010a
        /*05ce*/ 	.byte	0x06
	.zero		1


	//   ....[75]....
        /*05d0*/ 	.word	0x000034b0
        /*05d4*/ 	.word	0x000000ff
        /*05d8*/ 	.word	0x00000000
        /*05dc*/ 	.short	0x0101
        /*05de*/ 	.byte	0x07
	.zero		1


	//   ....[76]....
        /*05e0*/ 	.word	0x000037f0
        /*05e4*/ 	.word	0x00000000
        /*05e8*/ 	.word	0x000000d0
        /*05ec*/ 	.short	0x010a
        /*05ee*/ 	.byte	0xff
	.zero		1


	//   ....[77]....
        /*05f0*/ 	.word	0x000038b0
        /*05f4*/ 	.word	0x00000000
        /*05f8*/ 	.word	0x00000000
        /*05fc*/ 	.short	0x0101
        /*05fe*/ 	.byte	0xff
	.zero		1


	//   ....[78]....
        /*0600*/ 	.word	0x00003970
        /*0604*/ 	.word	0x000000ff
        /*0608*/ 	.word	0x00000000
        /*060c*/ 	.short	0x010a
        /*060e*/ 	.byte	0x08
	.zero		1


	//   ....[79]....
        /*0610*/ 	.word	0x00003980
        /*0614*/ 	.word	0x000000ff
        /*0618*/ 	.word	0x00000110
        /*061c*/ 	.short	0x010a
        /*061e*/ 	.byte	0x09
	.zero		1


	//   ....[80]....
        /*0620*/ 	.word	0x00003a30
        /*0624*/ 	.word	0x000000ff
        /*0628*/ 	.word	0x00000000
        /*062c*/ 	.short	0x010a
        /*062e*/ 	.byte	0x08
	.zero		1


	//   ....[81]....
        /*0630*/ 	.word	0x00003b60
        /*0634*/ 	.word	0x000000ff
        /*0638*/ 	.word	0x00000000
        /*063c*/ 	.short	0x010a
        /*063e*/ 	.byte	0x1e
	.zero		1


	//   ....[82]....
        /*0640*/ 	.word	0x00003e60
        /*0644*/ 	.word	0x000000ff
        /*0648*/ 	.word	0x00000000
        /*064c*/ 	.short	0x010a
        /*064e*/ 	.byte	0x08
	.zero		1


	//   ....[83]....
        /*0650*/ 	.word	0x00003ef0
        /*0654*/ 	.word	0x000000ff
        /*0658*/ 	.word	0x00000000
        /*065c*/ 	.short	0x010a
        /*065e*/ 	.byte	0x08
	.zero		1


	//   ....[84]....
        /*0660*/ 	.word	0x00003f80
        /*0664*/ 	.word	0x000000ff
        /*0668*/ 	.word	0x00000000
        /*066c*/ 	.short	0x010a
        /*066e*/ 	.byte	0x08
	.zero		1


	//   ....[85]....
        /*0670*/ 	.word	0x00004020
        /*0674*/ 	.word	0x00000000
        /*0678*/ 	.word	0x00000000
        /*067c*/ 	.short	0x010a
        /*067e*/ 	.byte	0xff
	.zero		1


	//   ....[86]....
        /*0680*/ 	.word	0x00004060
        /*0684*/ 	.word	0x00000000
        /*0688*/ 	.word	0x00000000
        /*068c*/ 	.short	0x010a
        /*068e*/ 	.byte	0xff
	.zero		1


	//   ....[87]....
        /*0690*/ 	.word	0x000040d0
        /*0694*/ 	.word	0x000000ff
        /*0698*/ 	.word	0x00000000
        /*069c*/ 	.short	0x0101
        /*069e*/ 	.byte	0x05
	.zero		1


	//   ....[88]....
        /*06a0*/ 	.word	0x00004110
        /*06a4*/ 	.word	0x000000ff
        /*06a8*/ 	.word	0x00000150
        /*06ac*/ 	.short	0x010a
        /*06ae*/ 	.byte	0x07
	.zero		1


	//   ....[89]....
        /*06b0*/ 	.word	0x00004160
        /*06b4*/ 	.word	0x000000ff
        /*06b8*/ 	.word	0x00000000
        /*06bc*/ 	.short	0x0101
        /*06be*/ 	.byte	0x05
	.zero		1


	//   ....[90]....
        /*06c0*/ 	.word	0x000045b0
        /*06c4*/ 	.word	0x00000000
        /*06c8*/ 	.word	0x000000d0
        /*06cc*/ 	.short	0x010a
        /*06ce*/ 	.byte	0xff
	.zero		1


	//   ....[91]....
        /*06d0*/ 	.word	0x00004670
        /*06d4*/ 	.word	0x00000000
        /*06d8*/ 	.word	0x00000000
        /*06dc*/ 	.short	0x0101
        /*06de*/ 	.byte	0xff
	.zero		1


	//   ....[92]....
        /*06e0*/ 	.word	0x00004990
        /*06e4*/ 	.word	0x000000ff
        /*06e8*/ 	.word	0x000000c8
        /*06ec*/ 	.short	0x010a
        /*06ee*/ 	.byte	0x07
	.zero		1


	//   ....[93]....
        /*06f0*/ 	.word	0x00004b80
        /*06f4*/ 	.word	0x000000ff
        /*06f8*/ 	.word	0x000000a0
        /*06fc*/ 	.short	0x010a
        /*06fe*/ 	.byte	0x07
	.zero		1


	//   ....[94]....
        /*0700*/ 	.word	0x00004d70
        /*0704*/ 	.word	0x000000ff
        /*0708*/ 	.word	0x00000080
        /*070c*/ 	.short	0x010b
        /*070e*/ 	.byte	0x07
	.zero		1


	//   ....[95]....
        /*0710*/ 	.word	0x00004d80
        /*0714*/ 	.word	0x000000ff
        /*0718*/ 	.word	0x00000000
        /*071c*/ 	.short	0x0101
        /*071e*/ 	.byte	0x0e
	.zero		1


	//   ....[96]....
        /*0720*/ 	.word	0x00004d90
        /*0724*/ 	.word	0x000000ff
        /*0728*/ 	.word	0x000000a8
        /*072c*/ 	.short	0x010a
        /*072e*/ 	.byte	0x07
	.zero		1


	//   ....[97]....
        /*0730*/ 	.word	0x00004f40
        /*0734*/ 	.word	0x000000ff
        /*0738*/ 	.word	0x00000088
        /*073c*/ 	.short	0x010b
        /*073e*/ 	.byte	0x07
	.zero		1


	//   ....[98]....
        /*0740*/ 	.word	0x00004f50
        /*0744*/ 	.word	0x000000ff
        /*0748*/ 	.word	0x00000000
        /*074c*/ 	.short	0x0101
        /*074e*/ 	.byte	0x0e
	.zero		1


	//   ....[99]....
        /*0750*/ 	.word	0x00004f60
        /*0754*/ 	.word	0x000000ff
        /*0758*/ 	.word	0x000000b0
        /*075c*/ 	.short	0x010a
        /*075e*/ 	.byte	0x07
	.zero		1


	//   ....[100]....
        /*0760*/ 	.word	0x00005150
        /*0764*/ 	.word	0x000000ff
        /*0768*/ 	.word	0x00000090
        /*076c*/ 	.short	0x010b
        /*076e*/ 	.byte	0x07
	.zero		1


	//   ....[101]....
        /*0770*/ 	.word	0x000051c0
        /*0774*/ 	.word	0x000000ff
        /*0778*/ 	.word	0x00000000
        /*077c*/ 	.short	0x0101
        /*077e*/ 	.byte	0x0e
	.zero		1


	//   ....[102]....
        /*0780*/ 	.word	0x000051d0
        /*0784*/ 	.word	0x000000ff
        /*0788*/ 	.word	0x000000b8
        /*078c*/ 	.short	0x010a
        /*078e*/ 	.byte	0x07
	.zero		1


	//   ....[103]....
        /*0790*/ 	.word	0x00005470
        /*0794*/ 	.word	0x000000ff
        /*0798*/ 	.word	0x00000098
        /*079c*/ 	.short	0x010b
        /*079e*/ 	.byte	0x07
	.zero		1


	//   ....[104]....
        /*07a0*/ 	.word	0x00005490
        /*07a4*/ 	.word	0x000000ff
        /*07a8*/ 	.word	0x00000000
        /*07ac*/ 	.short	0x0101
        /*07ae*/ 	.byte	0x0d
	.zero		1


	//   ....[105]....
        /*07b0*/ 	.word	0x000054c0
        /*07b4*/ 	.word	0x000000ff
        /*07b8*/ 	.word	0x000000a0
        /*07bc*/ 	.short	0x010a
        /*07be*/ 	.byte	0x07
	.zero		1


	//   ....[106]....
        /*07c0*/ 	.word	0x000054e0
        /*07c4*/ 	.word	0x000000ff
        /*07c8*/ 	.word	0x000000a8
        /*07cc*/ 	.short	0x010a
        /*07ce*/ 	.byte	0x07
	.zero		1


	//   ....[107]....
        /*07d0*/ 	.word	0x00005500
        /*07d4*/ 	.word	0x000000ff
        /*07d8*/ 	.word	0x000000b0
        /*07dc*/ 	.short	0x010a
        /*07de*/ 	.byte	0x07
	.zero		1


	//   ....[108]....
        /*07e0*/ 	.word	0x00005540
        /*07e4*/ 	.word	0x00000000
        /*07e8*/ 	.word	0x000000b8
        /*07ec*/ 	.short	0x010a
        /*07ee*/ 	.byte	0xff
	.zero		1


	//   ....[109]....
        /*07f0*/ 	.word	0x00005800
        /*07f4*/ 	.word	0x00000000
        /*07f8*/ 	.word	0x000000d0
        /*07fc*/ 	.short	0x010a
        /*07fe*/ 	.byte	0xff
	.zero		1


	//   ....[110]....
        /*0800*/ 	.word	0x000058c0
        /*0804*/ 	.word	0x00000000
        /*0808*/ 	.word	0x00000000
        /*080c*/ 	.short	0x0101
        /*080e*/ 	.byte	0xff
	.zero		1


	//   ....[111]....
        /*0810*/ 	.word	0x00006410
        /*0814*/ 	.word	0x000000ff
        /*0818*/ 	.word	0x00000080
        /*081c*/ 	.short	0x010a
        /*081e*/ 	.byte	0x04
	.zero		1


	//   ....[112]....
        /*0820*/ 	.word	0x00006430
        /*0824*/ 	.word	0x00000003
        /*0828*/ 	.word	0x000000f0
        /*082c*/ 	.short	0x010a
        /*082e*/ 	.byte	0xff
	.zero		1


	//   ....[113]....
        /*0830*/ 	.word	0x000065d0
        /*0834*/ 	.word	0x00000002
        /*0838*/ 	.word	0x00000080
        /*083c*/ 	.short	0x010a
        /*083e*/ 	.byte	0xff
	.zero		1


	//   ....[114]....
        /*0840*/ 	.word	0x00006760
        /*0844*/ 	.word	0x00000070
        /*0848*/ 	.word	0x000000f0
        /*084c*/ 	.short	0x010a
        /*084e*/ 	.byte	0xff
	.zero		1


	//   ....[115]....
        /*0850*/ 	.word	0x00007700
        /*0854*/ 	.word	0x00000032
        /*0858*/ 	.word	0x00000000
        /*085c*/ 	.short	0x0101
        /*085e*/ 	.byte	0xff
	.zero		1


	//   ....[116]....
        /*0860*/ 	.word	0x0000a6d0
        /*0864*/ 	.word	0x00000000
        /*0868*/ 	.word	0x00000000
        /*086c*/ 	.short	0x0101
        /*086e*/ 	.byte	0xff
	.zero		1


	//   ....[117]....
        /*0870*/ 	.word	0x0000a750
        /*0874*/ 	.word	0x00000002
        /*0878*/ 	.word	0x00000080
        /*087c*/ 	.short	0x010a
        /*087e*/ 	.byte	0xff
	.zero		1


	//   ....[118]....
        /*0880*/ 	.word	0x0000a9b0
        /*0884*/ 	.word	0x00000000
        /*0888*/ 	.word	0x00000000
        /*088c*/ 	.short	0x0101
        /*088e*/ 	.byte	0xff
	.zero		1


	//   ....[119]....
        /*0890*/ 	.word	0x0000a9d0
        /*0894*/ 	.word	0x00000002
        /*0898*/ 	.word	0x00000140
        /*089c*/ 	.short	0x010a
        /*089e*/ 	.byte	0xff
	.zero		1


	//   ....[120]....
        /*08a0*/ 	.word	0x0000aa30
        /*08a4*/ 	.word	0x00000002
        /*08a8*/ 	.word	0x00000040
        /*08ac*/ 	.short	0x010a
        /*08ae*/ 	.byte	0xff
	.zero		1


	//   ....[121]....
        /*08b0*/ 	.word	0x0000aa90
        /*08b4*/ 	.word	0x00000002
        /*08b8*/ 	.word	0x00000040
        /*08bc*/ 	.short	0x010a
        /*08be*/ 	.byte	0xff
	.zero		1


	//   ....[122]....
        /*08c0*/ 	.word	0x0000aae0
        /*08c4*/ 	.word	0x00000002
        /*08c8*/ 	.word	0x000000d0
        /*08cc*/ 	.short	0x010a
        /*08ce*/ 	.byte	0xff
	.zero		1


	//   ....[123]....
        /*08d0*/ 	.word	0x0000ab40
        /*08d4*/ 	.word	0x00000000
        /*08d8*/ 	.word	0x00000000
        /*08dc*/ 	.short	0x010a
        /*08de*/ 	.byte	0xff
	.zero		1


	//   ....[124]....
        /*08e0*/ 	.word	0x0000aba0
        /*08e4*/ 	.word	0x00000000
        /*08e8*/ 	.word	0x00000000
        /*08ec*/ 	.short	0x010a
        /*08ee*/ 	.byte	0xff
	.zero		1


	//   ....[125]....
        /*08f0*/ 	.word	0x0000ac00
        /*08f4*/ 	.word	0x00000000
        /*08f8*/ 	.word	0x00000000
        /*08fc*/ 	.short	0x010a
        /*08fe*/ 	.byte	0xff
	.zero		1


	//   ....[126]....
        /*0900*/ 	.word	0x0000ac60
        /*0904*/ 	.word	0x00000000
        /*0908*/ 	.word	0x00000000
        /*090c*/ 	.short	0x010a
        /*090e*/ 	.byte	0xff
	.zero		1


	//   ....[127]....
        /*0910*/ 	.word	0x0000acc0
        /*0914*/ 	.word	0x00000000
        /*0918*/ 	.word	0x00000000
        /*091c*/ 	.short	0x010a
        /*091e*/ 	.byte	0xff
	.zero		1


	//   ....[128]....
        /*0920*/ 	.word	0x0000ad20
        /*0924*/ 	.word	0x00000000
        /*0928*/ 	.word	0x00000000
        /*092c*/ 	.short	0x010a
        /*092e*/ 	.byte	0xff
	.zero		1


	//   ....[129]....
        /*0930*/ 	.word	0x0000ad80
        /*0934*/ 	.word	0x00000000
        /*0938*/ 	.word	0x00000000
        /*093c*/ 	.short	0x010a
        /*093e*/ 	.byte	0xff
	.zero		1


	//   ....[130]....
        /*0940*/ 	.word	0x0000add0
        /*0944*/ 	.word	0x00000000
        /*0948*/ 	.word	0x00000130
        /*094c*/ 	.short	0x010a
        /*094e*/ 	.byte	0xff
	.zero		1


	//   ....[131]....
        /*0950*/ 	.word	0x0000ae30
        /*0954*/ 	.word	0x00000000
        /*0958*/ 	.word	0x000000e0
        /*095c*/ 	.short	0x010a
        /*095e*/ 	.byte	0xff
	.zero		1


	//   ....[132]....
        /*0960*/ 	.word	0x0000ae80
        /*0964*/ 	.word	0x00000000
        /*0968*/ 	.word	0x000000d0
        /*096c*/ 	.short	0x010a
        /*096e*/ 	.byte	0xff
	.zero		1


	//   ....[133]....
        /*0970*/ 	.word	0x0000aee0
        /*0974*/ 	.word	0x00000000
        /*0978*/ 	.word	0x000000e0
        /*097c*/ 	.short	0x010a
        /*097e*/ 	.byte	0xff
	.zero		1


	//   ....[134]....
        /*0980*/ 	.word	0x0000af40
        /*0984*/ 	.word	0x00000004
        /*0988*/ 	.word	0x00000008
        /*098c*/ 	.short	0x010a
        /*098e*/ 	.byte	0xff
	.zero		1


	//   ....[135]....
        /*0990*/ 	.word	0x0000b020
        /*0994*/ 	.word	0x00000002
        /*0998*/ 	.word	0x00000008
        /*099c*/ 	.short	0x010a
        /*099e*/ 	.byte	0xff
	.zero		1


	//   ....[136]....
        /*09a0*/ 	.word	0x0000b070
        /*09a4*/ 	.word	0x00000000
        /*09a8*/ 	.word	0x000000d0
        /*09ac*/ 	.short	0x010a
        /*09ae*/ 	.byte	0xff
	.zero		1


	//   ....[137]....
        /*09b0*/ 	.word	0x0000b0d0
        /*09b4*/ 	.word	0x00000000
        /*09b8*/ 	.word	0x00000110
        /*09bc*/ 	.short	0x010a
        /*09be*/ 	.byte	0xff
	.zero		1


	//   ....[138]....
        /*09c0*/ 	.word	0x0000b130
        /*09c4*/ 	.word	0x00000000
        /*09c8*/ 	.word	0x00000000
        /*09cc*/ 	.short	0x010a
        /*09ce*/ 	.byte	0xff
	.zero		1


	//   ....[139]....
        /*09d0*/ 	.word	0x0000b190
        /*09d4*/ 	.word	0x00000000
        /*09d8*/ 	.word	0x00000000
        /*09dc*/ 	.short	0x010a
        /*09de*/ 	.byte	0xff
	.zero		1


	//   ....[140]....
        /*09e0*/ 	.word	0x0000b1f0
        /*09e4*/ 	.word	0x00000000
        /*09e8*/ 	.word	0x00000000
        /*09ec*/ 	.short	0x010a
        /*09ee*/ 	.byte	0xff
	.zero		1


	//   ....[141]....
        /*09f0*/ 	.word	0x0000b250
        /*09f4*/ 	.word	0x00000000
        /*09f8*/ 	.word	0x00000000
        /*09fc*/ 	.short	0x010a
        /*09fe*/ 	.byte	0xff
	.zero		1


	//   ....[142]....
        /*0a00*/ 	.word	0x0000b2b0
        /*0a04*/ 	.word	0x00000000
        /*0a08*/ 	.word	0x00000150
        /*0a0c*/ 	.short	0x010a
        /*0a0e*/ 	.byte	0xff
	.zero		1


	//   ....[143]....
        /*0a10*/ 	.word	0x0000b300
        /*0a14*/ 	.word	0x00000000
        /*0a18*/ 	.word	0x000000d0
        /*0a1c*/ 	.short	0x010a
        /*0a1e*/ 	.byte	0xff
	.zero		1


	//   ....[144]....
        /*0a20*/ 	.word	0x0000b360
        /*0a24*/ 	.word	0x00000000
        /*0a28*/ 	.word	0x000000c8
        /*0a2c*/ 	.short	0x010a
        /*0a2e*/ 	.byte	0xff
	.zero		1


	//   ....[145]....
        /*0a30*/ 	.word	0x0000b3c0
        /*0a34*/ 	.word	0x00000000
        /*0a38*/ 	.word	0x000000a0
        /*0a3c*/ 	.short	0x010a
        /*0a3e*/ 	.byte	0xff
	.zero		1


	//   ....[146]....
        /*0a40*/ 	.word	0x0000b420
        /*0a44*/ 	.word	0x00000000
        /*0a48*/ 	.word	0x000000a8
        /*0a4c*/ 	.short	0x010a
        /*0a4e*/ 	.byte	0xff
	.zero		1


	//   ....[147]....
        /*0a50*/ 	.word	0x0000b480
        /*0a54*/ 	.word	0x00000000
        /*0a58*/ 	.word	0x000000b0
        /*0a5c*/ 	.short	0x010a
        /*0a5e*/ 	.byte	0xff
	.zero		1


	//   ....[148]....
        /*0a60*/ 	.word	0x0000b4e0
        /*0a64*/ 	.word	0x00000000
        /*0a68*/ 	.word	0x000000b8
        /*0a6c*/ 	.short	0x010a
        /*0a6e*/ 	.byte	0xff
	.zero		1


	//   ....[149]....
        /*0a70*/ 	.word	0x0000b540
        /*0a74*/ 	.word	0x00000000
        /*0a78*/ 	.word	0x000000a0
        /*0a7c*/ 	.short	0x010a
        /*0a7e*/ 	.byte	0xff
	.zero		1


	//   ....[150]....
        /*0a80*/ 	.word	0x0000b5a0
        /*0a84*/ 	.word	0x00000000
        /*0a88*/ 	.word	0x000000a8
        /*0a8c*/ 	.short	0x010a
        /*0a8e*/ 	.byte	0xff
	.zero		1


	//   ....[151]....
        /*0a90*/ 	.word	0x0000b600
        /*0a94*/ 	.word	0x00000000
        /*0a98*/ 	.word	0x000000b0
        /*0a9c*/ 	.short	0x010a
        /*0a9e*/ 	.byte	0xff
	.zero		1


	//   ....[152]....
        /*0aa0*/ 	.word	0x0000b650
        /*0aa4*/ 	.word	0x00000000
        /*0aa8*/ 	.word	0x000000d0
        /*0aac*/ 	.short	0x010a
        /*0aae*/ 	.byte	0xff
	.zero		1


	//   ....[153]....
        /*0ab0*/ 	.word	0x0000b6a0
        /*0ab4*/ 	.word	0x00000002
        /*0ab8*/ 	.word	0x00000080
        /*0abc*/ 	.short	0x010a
        /*0abe*/ 	.byte	0xff
	.zero		1


	//   ....[154]....
        /*0ac0*/ 	.word	0x0000b6f0
        /*0ac4*/ 	.word	0x00000070
        /*0ac8*/ 	.word	0x000000f0
        /*0acc*/ 	.short	0x010a
        /*0ace*/ 	.byte	0xff
	.zero		1


	//----- nvinfo : EIATTR_NUM_MBARRIERS
	.align		4
.L_49:
        /*0ad0*/ 	.byte	0x03, 0x38
        /*0ad2*/ 	.short	0x002b


	//----- nvinfo : EIATTR_EXIT_INSTR_OFFSETS
	.align		4
        /*0ad4*/ 	.byte	0x04, 0x1c
        /*0ad6*/ 	.short	(.L_51 - .L_50)


	//   ....[0]....
.L_50:
        /*0ad8*/ 	.word	0x00002ab0


	//   ....[1]....
        /*0adc*/ 	.word	0x00002fb0


	//   ....[2]....
        /*0ae0*/ 	.word	0x00003010


	//   ....[3]....
        /*0ae4*/ 	.word	0x00004390


	//   ....[4]....
        /*0ae8*/ 	.word	0x00005570


	//   ....[5]....
        /*0aec*/ 	.word	0x000055b0


	//   ....[6]....
        /*0af0*/ 	.word	0x0000a890


	//   ....[7]....
        /*0af4*/ 	.word	0x0000a910


	//   ....[8]....
        /*0af8*/ 	.word	0x0000a940


	//   ....[9]....
        /*0afc*/ 	.word	0x0000a9c0


	//----- nvinfo : EIATTR_MAX_THREADS
	.align		4
.L_51:
        /*0b00*/ 	.byte	0x04, 0x05
        /*0b02*/ 	.short	(.L_53 - .L_52)
.L_52:
        /*0b04*/ 	.word	0x00000100
        /*0b08*/ 	.word	0x00000001
        /*0b0c*/ 	.word	0x00000001


	//----- nvinfo : EIATTR_CRS_STACK_SIZE
	.align		4
.L_53:
        /*0b10*/ 	.byte	0x04, 0x1e
        /*0b12*/ 	.short	(.L_55 - .L_54)
.L_54:
        /*0b14*/ 	.word	0x00000000


	//----- nvinfo : EIATTR_CBANK_PARAM_SIZE
	.align		4
.L_55:
        /*0b18*/ 	.byte	0x03, 0x19
        /*0b1a*/ 	.short	0x0800


	//----- nvinfo : EIATTR_PARAM_CBANK
	.align		4
        /*0b1c*/ 	.byte	0x04, 0x0a
        /*0b1e*/ 	.short	(.L_57 - .L_56)
	.align		4
.L_56:
        /*0b20*/ 	.word	index@(.nv.constant0._ZN7cutlass13device_kernelINS_4gemm6kernel13GemmUniversalIN4cute5tupleIJiiiiEEENS1_10collective13CollectiveMmaINS1_35MainloopSm100TmaUmmaWarpSpecializedILi8ELi2ELi4ENS5_IJNS4_1CILi2EEENSA_ILi1EEESC_EEEEENS5_IJNSA_ILi128EEENSA_ILi256EEENSA_ILi64EEEEEENS_6half_tENS5_IJlSC_lEEESJ_SK_NS4_8TiledMMAINS4_8MMA_AtomIJNS4_26SM100_MMA_F16BF16_2x1SM_SSISJ_SJ_fLi128ELi256ELNS4_4UMMA5MajorE0ELSP_0ELNSO_7ScaleInE0ELSQ_0EEEEEENS4_6LayoutINS5_IJSC_SC_SC_EEENS5_IJNSA_ILi0EEESV_SV_EEEEENS5_IJNS4_10UnderscoreESY_SY_EEEEENS4_18SM100_TMA_2SM_LOADENS4_14ComposedLayoutINS4_7SwizzleILi3ELi4ELi3EEENS4_18smem_ptr_flag_bitsILi16EEENST_INS5_IJNSA_ILi8EEESH_EEENS5_IJSH_SC_EEEEEEEvNS4_8identityES11_S1B_vS1C_EENS_8epilogue10collective18CollectiveEpilogueINS1E_23Sm100TmaWarpSpecializedILi4ELi2ELi32ELb1ELb0EEEJNS5_IJSH_SG_SH_EEENS5_IJNST_ISH_SC_EENST_INS5_IJNSA_ILi32EEESB_EEENS5_IJSC_SF_EEEEEEEESJ_SK_SJ_SK_NS1E_6fusion15FusionCallbacksIS1I_NS1Q_13LinCombEltActINS1E_6thread4SiLuESJ_fSJ_fLNS_15FloatRoundStyleE2EEES1J_S1P_JEEENS4_5SM1004TMEM4LOAD26SM100_TMEM_LOAD_32dp32b32xENS4_13SM90_TMA_LOADENS12_INS13_ILi2ELi4ELi3EEES16_NST_INS5_IJS17_S1L_EEENS5_IJS1L_SC_EEEEEEENS4_39AutoVectorizingCopyWithAssumedAlignmentILi128EEENS4_14SM90_TMA_STOREES27_S29_S29_EEEvvEEEEvNT_6ParamsE)
        /*0b24*/ 	.short	0x0380
        /*0b26*/ 	.short	0x0800


	//----- nvinfo : EIATTR_SW_WAR
	.align		4
.L_57:
        /*0b28*/ 	.byte	0x04, 0x36
        /*0b2a*/ 	.short	(.L_59 - .L_58)
.L_58:
        /*0b2c*/ 	.word	0x00000008
.L_59:


//--------------------- .nv.callgraph             --------------------------
	.section	.nv.callgraph,"",@"SHT_CUDA_CALLGRAPH"
	.align	4
	.sectionentsize	8
	.align		4
        /*0000*/ 	.word	0x00000000
	.align		4
        /*0004*/ 	.word	0xffffffff
	.align		4
        /*0008*/ 	.word	index@(_ZN7cutlass13device_kernelINS_4gemm6kernel13GemmUniversalIN4cute5tupleIJiiiiEEENS1_10collective13CollectiveMmaINS1_35MainloopSm100TmaUmmaWarpSpecializedILi8ELi2ELi4ENS5_IJNS4_1CILi2EEENSA_ILi1EEESC_EEEEENS5_IJNSA_ILi128EEENSA_ILi256EEENSA_ILi64EEEEEENS_6half_tENS5_IJlSC_lEEESJ_SK_NS4_8TiledMMAINS4_8MMA_AtomIJNS4_26SM100_MMA_F16BF16_2x1SM_SSISJ_SJ_fLi128ELi256ELNS4_4UMMA5MajorE0ELSP_0ELNSO_7ScaleInE0ELSQ_0EEEEEENS4_6LayoutINS5_IJSC_SC_SC_EEENS5_IJNSA_ILi0EEESV_SV_EEEEENS5_IJNS4_10UnderscoreESY_SY_EEEEENS4_18SM100_TMA_2SM_LOADENS4_14ComposedLayoutINS4_7SwizzleILi3ELi4ELi3EEENS4_18smem_ptr_flag_bitsILi16EEENST_INS5_IJNSA_ILi8EEESH_EEENS5_IJSH_SC_EEEEEEEvNS4_8identityES11_S1B_vS1C_EENS_8epilogue10collective18CollectiveEpilogueINS1E_23Sm100TmaWarpSpecializedILi4ELi2ELi32ELb1ELb0EEEJNS5_IJSH_SG_SH_EEENS5_IJNST_ISH_SC_EENST_INS5_IJNSA_ILi32EEESB_EEENS5_IJSC_SF_EEEEEEEESJ_SK_SJ_SK_NS1E_6fusion15FusionCallbacksIS1I_NS1Q_13LinCombEltActINS1E_6thread4SiLuESJ_fSJ_fLNS_15FloatRoundStyleE2EEES1J_S1P_JEEENS4_5SM1004TMEM4LOAD26SM100_TMEM_LOAD_32dp32b32xENS4_13SM90_TMA_LOADENS12_INS13_ILi2ELi4ELi3EEES16_NST_INS5_IJS17_S1L_EEENS5_IJS1L_SC_EEEEEEENS4_39AutoVectorizingCopyWithAssumedAlignmentILi128EEENS4_14SM90_TMA_STOREES27_S29_S29_EEEvvEEEEvNT_6ParamsE)
	.align		4
        /*000c*/ 	.word	index@(__assertfail)
	.align		4
        /*0010*/ 	.word	0x00000000
	.align		4
        /*0014*/ 	.word	0xfffffffe
	.align		4
        /*0018*/ 	.word	0x00000000
	.align		4
        /*001c*/ 	.word	0xfffffffd
	.align		4
        /*0020*/ 	.word	0x00000000
	.align		4
        /*0024*/ 	.word	0xfffffffc


//--------------------- .nv.constant4             --------------------------
	.section	.nv.constant4,"a",@progbits
	.align	8
	.align		8
.nv.constant4:
        /*0000*/ 	.dword	__assertfail
	.align		8
        /*0008*/ 	.dword	__unnamed_1
	.align		8
        /*0010*/ 	.dword	__unnamed_2
	.align		8
        /*0018*/ 	.dword	_ZN39_INTERNAL_690a7e02_4_k_cu_06ce6062_39354cuda3std3__45__cpo5beginE
	.align		8
        /*0020*/ 	.dword	_ZN39_INTERNAL_690a7e02_4_k_cu_06ce6062_39354cuda3std3__45__cpo3endE
	.align		8
        /*0028*/ 	.dword	_ZN39_INTERNAL_690a7e02_4_k_cu_06ce6062_39354cuda3std3__45__cpo6cbeginE
	.align		8
        /*0030*/ 	.dword	_ZN39_INTERNAL_690a7e02_4_k_cu_06ce6062_39354cuda3std3__45__cpo4cendE
	.align		8
        /*0038*/ 	.dword	_ZN39_INTERNAL_690a7e02_4_k_cu_06ce6062_39354cuda3std3__441_GLOBAL__N__690a7e02_4_k_cu_06ce6062_39356ignoreE
	.align		8
        /*0040*/ 	.dword	_ZN39_INTERNAL_690a7e02_4_k_cu_06ce6062_39354cuda3std3__419piecewise_constructE
	.align		8
        /*0048*/ 	.dword	_ZN39_INTERNAL_690a7e02_4_k_cu_06ce6062_39354cuda3std3__48in_placeE
	.align		8
        /*0050*/ 	.dword	_ZN39_INTERNAL_690a7e02_4_k_cu_06ce6062_39354cuda3std6ranges3__45__cpo4swapE
	.align		8
        /*0058*/ 	.dword	_ZN39_INTERNAL_690a7e02_4_k_cu_06ce6062_39354cuda3std6ranges3__45__cpo9iter_moveE
	.align		8
        /*0060*/ 	.dword	_ZN39_INTERNAL_690a7e02_4_k_cu_06ce6062_39354cute7productE
	.align		8
        /*0068*/ 	.dword	_ZN39_INTERNAL_690a7e02_4_k_cu_06ce6062_39354cute1_E
	.align		8
        /*0070*/ 	.dword	$str$25
	.align		8
        /*0078*/ 	.dword	$str$26
	.align		8
        /*0080*/ 	.dword	$str$27
	.align		8
        /*0088*/ 	.dword	$str$28


//--------------------- .text._ZN7cutlass13device_kernelINS_4gemm6kernel13GemmUniversalIN4cute5tupleIJiiiiEEENS1_10collective13CollectiveMmaINS1_35MainloopSm100TmaUmmaWarpSpecializedILi8ELi2ELi4ENS5_IJNS4_1CILi2EEENSA_ILi1EEESC_EEEEENS5_IJNSA_ILi128EEENSA_ILi256EEENSA_ILi64EEEEEENS_6half_tENS5_IJlSC_lEEESJ_SK_NS4_8TiledMMAINS4_8MMA_AtomIJNS4_26SM100_MMA_F16BF16_2x1SM_SSISJ_SJ_fLi128ELi256ELNS4_4UMMA5MajorE0ELSP_0ELNSO_7ScaleInE0ELSQ_0EEEEEENS4_6LayoutINS5_IJSC_SC_SC_EEENS5_IJNSA_ILi0EEESV_SV_EEEEENS5_IJNS4_10UnderscoreESY_SY_EEEEENS4_18SM100_TMA_2SM_LOADENS4_14ComposedLayoutINS4_7SwizzleILi3ELi4ELi3EEENS4_18smem_ptr_flag_bitsILi16EEENST_INS5_IJNSA_ILi8EEESH_EEENS5_IJSH_SC_EEEEEEEvNS4_8identityES11_S1B_vS1C_EENS_8epilogue10collective18CollectiveEpilogueINS1E_23Sm100TmaWarpSpecializedILi4ELi2ELi32ELb1ELb0EEEJNS5_IJSH_SG_SH_EEENS5_IJNST_ISH_SC_EENST_INS5_IJNSA_ILi32EEESB_EEENS5_IJSC_SF_EEEEEEEESJ_SK_SJ_SK_NS1E_6fusion15FusionCallbacksIS1I_NS1Q_13LinCombEltActINS1E_6thread4SiLuESJ_fSJ_fLNS_15FloatRoundStyleE2EEES1J_S1P_JEEENS4_5SM1004TMEM4LOAD26SM100_TMEM_LOAD_32dp32b32xENS4_13SM90_TMA_LOADENS12_INS13_ILi2ELi4ELi3EEES16_NST_INS5_IJS17_S1L_EEENS5_IJS1L_SC_EEEEEEENS4_39AutoVectorizingCopyWithAssumedAlignmentILi128EEENS4_14SM90_TMA_STOREES27_S29_S29_EEEvvEEEEvNT_6ParamsE --------------------------
	.section	.text._ZN7cutlass13device_kernelINS_4gemm6kernel13GemmUniversalIN4cute5tupleIJiiiiEEENS1_10collective13CollectiveMmaINS1_35MainloopSm100TmaUmmaWarpSpecializedILi8ELi2ELi4ENS5_IJNS4_1CILi2EEENSA_ILi1EEESC_EEEEENS5_IJNSA_ILi128EEENSA_ILi256EEENSA_ILi64EEEEEENS_6half_tENS5_IJlSC_lEEESJ_SK_NS4_8TiledMMAINS4_8MMA_AtomIJNS4_26SM100_MMA_F16BF16_2x1SM_SSISJ_SJ_fLi128ELi256ELNS4_4UMMA5MajorE0ELSP_0ELNSO_7ScaleInE0ELSQ_0EEEEEENS4_6LayoutINS5_IJSC_SC_SC_EEENS5_IJNSA_ILi0EEESV_SV_EEEEENS5_IJNS4_10UnderscoreESY_SY_EEEEENS4_18SM100_TMA_2SM_LOADENS4_14ComposedLayoutINS4_7SwizzleILi3ELi4ELi3EEENS4_18smem_ptr_flag_bitsILi16EEENST_INS5_IJNSA_ILi8EEESH_EEENS5_IJSH_SC_EEEEEEEvNS4_8identityES11_S1B_vS1C_EENS_8epilogue10collective18CollectiveEpilogueINS1E_23Sm100TmaWarpSpecializedILi4ELi2ELi32ELb1ELb0EEEJNS5_IJSH_SG_SH_EEENS5_IJNST_ISH_SC_EENST_INS5_IJNSA_ILi32EEESB_EEENS5_IJSC_SF_EEEEEEEESJ_SK_SJ_SK_NS1E_6fusion15FusionCallbacksIS1I_NS1Q_13LinCombEltActINS1E_6thread4SiLuESJ_fSJ_fLNS_15FloatRoundStyleE2EEES1J_S1P_JEEENS4_5SM1004TMEM4LOAD26SM100_TMEM_LOAD_32dp32b32xENS4_13SM90_TMA_LOADENS12_INS13_ILi2ELi4ELi3EEES16_NST_INS5_IJS17_S1L_EEENS5_IJS1L_SC_EEEEEEENS4_39AutoVectorizingCopyWithAssumedAlignmentILi128EEENS4_14SM90_TMA_STOREES27_S29_S29_EEEvvEEEEvNT_6ParamsE,"ax",@progbits
	.align	128
.text._ZN7cutlass13device_kernelINS_4gemm6kernel13GemmUniversalIN4cute5tupleIJiiiiEEENS1_10collective13CollectiveMmaINS1_35MainloopSm100TmaUmmaWarpSpecializedILi8ELi2ELi4ENS5_IJNS4_1CILi2EEENSA_ILi1EEESC_EEEEENS5_IJNSA_ILi128EEENSA_ILi256EEENSA_ILi64EEEEEENS_6half_tENS5_IJlSC_lEEESJ_SK_NS4_8TiledMMAINS4_8MMA_AtomIJNS4_26SM100_MMA_F16BF16_2x1SM_SSISJ_SJ_fLi128ELi256ELNS4_4UMMA5MajorE0ELSP_0ELNSO_7ScaleInE0ELSQ_0EEEEEENS4_6LayoutINS5_IJSC_SC_SC_EEENS5_IJNSA_ILi0EEESV_SV_EEEEENS5_IJNS4_10UnderscoreESY_SY_EEEEENS4_18SM100_TMA_2SM_LOADENS4_14ComposedLayoutINS4_7SwizzleILi3ELi4ELi3EEENS4_18smem_ptr_flag_bitsILi16EEENST_INS5_IJNSA_ILi8EEESH_EEENS5_IJSH_SC_EEEEEEEvNS4_8identityES11_S1B_vS1C_EENS_8epilogue10collective18CollectiveEpilogueINS1E_23Sm100TmaWarpSpecializedILi4ELi2ELi32ELb1ELb0EEEJNS5_IJSH_SG_SH_EEENS5_IJNST_ISH_SC_EENST_INS5_IJNSA_ILi32EEESB_EEENS5_IJSC_SF_EEEEEEEESJ_SK_SJ_SK_NS1E_6fusion15FusionCallbacksIS1I_NS1Q_13LinCombEltActINS1E_6thread4SiLuESJ_fSJ_fLNS_15FloatRoundStyleE2EEES1J_S1P_JEEENS4_5SM1004TMEM4LOAD26SM100_TMEM_LOAD_32dp32b32xENS4_13SM90_TMA_LOADENS12_INS13_ILi2ELi4ELi3EEES16_NST_INS5_IJS17_S1L_EEENS5_IJS1L_SC_EEEEEEENS4_39AutoVectorizingCopyWithAssumedAlignmentILi128EEENS4_14SM90_TMA_STOREES27_S29_S29_EEEvvEEEEvNT_6ParamsE:
        .type           _ZN7cutlass13device_kernelINS_4gemm6kernel13GemmUniversalIN4cute5tupleIJiiiiEEENS1_10collective13CollectiveMmaINS1_35MainloopSm100TmaUmmaWarpSpecializedILi8ELi2ELi4ENS5_IJNS4_1CILi2EEENSA_ILi1EEESC_EEEEENS5_IJNSA_ILi128EEENSA_ILi256EEENSA_ILi64EEEEEENS_6half_tENS5_IJlSC_lEEESJ_SK_NS4_8TiledMMAINS4_8MMA_AtomIJNS4_26SM100_MMA_F16BF16_2x1SM_SSISJ_SJ_fLi128ELi256ELNS4_4UMMA5MajorE0ELSP_0ELNSO_7ScaleInE0ELSQ_0EEEEEENS4_6LayoutINS5_IJSC_SC_SC_EEENS5_IJNSA_ILi0EEESV_SV_EEEEENS5_IJNS4_10UnderscoreESY_SY_EEEEENS4_18SM100_TMA_2SM_LOADENS4_14ComposedLayoutINS4_7SwizzleILi3ELi4ELi3EEENS4_18smem_ptr_flag_bitsILi16EEENST_INS5_IJNSA_ILi8EEESH_EEENS5_IJSH_SC_EEEEEEEvNS4_8identityES11_S1B_vS1C_EENS_8epilogue10collective18CollectiveEpilogueINS1E_23Sm100TmaWarpSpecializedILi4ELi2ELi32ELb1ELb0EEEJNS5_IJSH_SG_SH_EEENS5_IJNST_ISH_SC_EENST_INS5_IJNSA_ILi32EEESB_EEENS5_IJSC_SF_EEEEEEEESJ_SK_SJ_SK_NS1E_6fusion15FusionCallbacksIS1I_NS1Q_13LinCombEltActINS1E_6thread4SiLuESJ_fSJ_fLNS_15FloatRoundStyleE2EEES1J_S1P_JEEENS4_5SM1004TMEM4LOAD26SM100_TMEM_LOAD_32dp32b32xENS4_13SM90_TMA_LOADENS12_INS13_ILi2ELi4ELi3EEES16_NST_INS5_IJS17_S1L_EEENS5_IJS1L_SC_EEEEEEENS4_39AutoVectorizingCopyWithAssumedAlignmentILi128EEENS4_14SM90_TMA_STOREES27_S29_S29_EEEvvEEEEvNT_6ParamsE,@function
        .size           _ZN7cutlass13device_kernelINS_4gemm6kernel13GemmUniversalIN4cute5tupleIJiiiiEEENS1_10collective13CollectiveMmaINS1_35MainloopSm100TmaUmmaWarpSpecializedILi8ELi2ELi4ENS5_IJNS4_1CILi2EEENSA_ILi1EEESC_EEEEENS5_IJNSA_ILi128EEENSA_ILi256EEENSA_ILi64EEEEEENS_6half_tENS5_IJlSC_lEEESJ_SK_NS4_8TiledMMAINS4_8MMA_AtomIJNS4_26SM100_MMA_F16BF16_2x1SM_SSISJ_SJ_fLi128ELi256ELNS4_4UMMA5MajorE0ELSP_0ELNSO_7ScaleInE0ELSQ_0EEEEEENS4_6LayoutINS5_IJSC_SC_SC_EEENS5_IJNSA_ILi0EEESV_SV_EEEEENS5_IJNS4_10UnderscoreESY_SY_EEEEENS4_18SM100_TMA_2SM_LOADENS4_14ComposedLayoutINS4_7SwizzleILi3ELi4ELi3EEENS4_18smem_ptr_flag_bitsILi16EEENST_INS5_IJNSA_ILi8EEESH_EEENS5_IJSH_SC_EEEEEEEvNS4_8identityES11_S1B_vS1C_EENS_8epilogue10collective18CollectiveEpilogueINS1E_23Sm100TmaWarpSpecializedILi4ELi2ELi32ELb1ELb0EEEJNS5_IJSH_SG_SH_EEENS5_IJNST_ISH_SC_EENST_INS5_IJNSA_ILi32EEESB_EEENS5_IJSC_SF_EEEEEEEESJ_SK_SJ_SK_NS1E_6fusion15FusionCallbacksIS1I_NS1Q_13LinCombEltActINS1E_6thread4SiLuESJ_fSJ_fLNS_15FloatRoundStyleE2EEES1J_S1P_JEEENS4_5SM1004TMEM4LOAD26SM100_TMEM_LOAD_32dp32b32xENS4_13SM90_TMA_LOADENS12_INS13_ILi2ELi4ELi3EEES16_NST_INS5_IJS17_S1L_EEENS5_IJS1L_SC_EEEEEEENS4_39AutoVectorizingCopyWithAssumedAlignmentILi128EEENS4_14SM90_TMA_STOREES27_S29_S29_EEEvvEEEEvNT_6ParamsE,(.L_x_294 - _ZN7cutlass13device_kernelINS_4gemm6kernel13GemmUniversalIN4cute5tupleIJiiiiEEENS1_10collective13CollectiveMmaINS1_35MainloopSm100TmaUmmaWarpSpecializedILi8ELi2ELi4ENS5_IJNS4_1CILi2EEENSA_ILi1EEESC_EEEEENS5_IJNSA_ILi128EEENSA_ILi256EEENSA_ILi64EEEEEENS_6half_tENS5_IJlSC_lEEESJ_SK_NS4_8TiledMMAINS4_8MMA_AtomIJNS4_26SM100_MMA_F16BF16_2x1SM_SSISJ_SJ_fLi128ELi256ELNS4_4UMMA5MajorE0ELSP_0ELNSO_7ScaleInE0ELSQ_0EEEEEENS4_6LayoutINS5_IJSC_SC_SC_EEENS5_IJNSA_ILi0EEESV_SV_EEEEENS5_IJNS4_10UnderscoreESY_SY_EEEEENS4_18SM100_TMA_2SM_LOADENS4_14ComposedLayoutINS4_7SwizzleILi3ELi4ELi3EEENS4_18smem_ptr_flag_bitsILi16EEENST_INS5_IJNSA_ILi8EEESH_EEENS5_IJSH_SC_EEEEEEEvNS4_8identityES11_S1B_vS1C_EENS_8epilogue10collective18CollectiveEpilogueINS1E_23Sm100TmaWarpSpecializedILi4ELi2ELi32ELb1ELb0EEEJNS5_IJSH_SG_SH_EEENS5_IJNST_ISH_SC_EENST_INS5_IJNSA_ILi32EEESB_EEENS5_IJSC_SF_EEEEEEEESJ_SK_SJ_SK_NS1E_6fusion15FusionCallbacksIS1I_NS1Q_13LinCombEltActINS1E_6thread4SiLuESJ_fSJ_fLNS_15FloatRoundStyleE2EEES1J_S1P_JEEENS4_5SM1004TMEM4LOAD26SM100_TMEM_LOAD_32dp32b32xENS4_13SM90_TMA_LOADENS12_INS13_ILi2ELi4ELi3EEES16_NST_INS5_IJS17_S1L_EEENS5_IJS1L_SC_EEEEEEENS4_39AutoVectorizingCopyWithAssumedAlignmentILi128EEENS4_14SM90_TMA_STOREES27_S29_S29_EEEvvEEEEvNT_6ParamsE)
        .other          _ZN7cutlass13device_kernelINS_4gemm6kernel13GemmUniversalIN4cute5tupleIJiiiiEEENS1_10collective13CollectiveMmaINS1_35MainloopSm100TmaUmmaWarpSpecializedILi8ELi2ELi4ENS5_IJNS4_1CILi2EEENSA_ILi1EEESC_EEEEENS5_IJNSA_ILi128EEENSA_ILi256EEENSA_ILi64EEEEEENS_6half_tENS5_IJlSC_lEEESJ_SK_NS4_8TiledMMAINS4_8MMA_AtomIJNS4_26SM100_MMA_F16BF16_2x1SM_SSISJ_SJ_fLi128ELi256ELNS4_4UMMA5MajorE0ELSP_0ELNSO_7ScaleInE0ELSQ_0EEEEEENS4_6LayoutINS5_IJSC_SC_SC_EEENS5_IJNSA_ILi0EEESV_SV_EEEEENS5_IJNS4_10UnderscoreESY_SY_EEEEENS4_18SM100_TMA_2SM_LOADENS4_14ComposedLayoutINS4_7SwizzleILi3ELi4ELi3EEENS4_18smem_ptr_flag_bitsILi16EEENST_INS5_IJNSA_ILi8EEESH_EEENS5_IJSH_SC_EEEEEEEvNS4_8identityES11_S1B_vS1C_EENS_8epilogue10collective18CollectiveEpilogueINS1E_23Sm100TmaWarpSpecializedILi4ELi2ELi32ELb1ELb0EEEJNS5_IJSH_SG_SH_EEENS5_IJNST_ISH_SC_EENST_INS5_IJNSA_ILi32EEESB_EEENS5_IJSC_SF_EEEEEEEESJ_SK_SJ_SK_NS1E_6fusion15FusionCallbacksIS1I_NS1Q_13LinCombEltActINS1E_6thread4SiLuESJ_fSJ_fLNS_15FloatRoundStyleE2EEES1J_S1P_JEEENS4_5SM1004TMEM4LOAD26SM100_TMEM_LOAD_32dp32b32xENS4_13SM90_TMA_LOADENS12_INS13_ILi2ELi4ELi3EEES16_NST_INS5_IJS17_S1L_EEENS5_IJS1L_SC_EEEEEEENS4_39AutoVectorizingCopyWithAssumedAlignmentILi128EEENS4_14SM90_TMA_STOREES27_S29_S29_EEEvvEEEEvNT_6ParamsE,@"STO_CUDA_ENTRY STV_DEFAULT"
_ZN7cutlass13device_kernelINS_4gemm6kernel13GemmUniversalIN4cute5tupleIJiiiiEEENS1_10collective13CollectiveMmaINS1_35MainloopSm100TmaUmmaWarpSpecializedILi8ELi2ELi4ENS5_IJNS4_1CILi2EEENSA_ILi1EEESC_EEEEENS5_IJNSA_ILi128EEENSA_ILi256EEENSA_ILi64EEEEEENS_6half_tENS5_IJlSC_lEEESJ_SK_NS4_8TiledMMAINS4_8MMA_AtomIJNS4_26SM100_MMA_F16BF16_2x1SM_SSISJ_SJ_fLi128ELi256ELNS4_4UMMA5MajorE0ELSP_0ELNSO_7ScaleInE0ELSQ_0EEEEEENS4_6LayoutINS5_IJSC_SC_SC_EEENS5_IJNSA_ILi0EEESV_SV_EEEEENS5_IJNS4_10UnderscoreESY_SY_EEEEENS4_18SM100_TMA_2SM_LOADENS4_14ComposedLayoutINS4_7SwizzleILi3ELi4ELi3EEENS4_18smem_ptr_flag_bitsILi16EEENST_INS5_IJNSA_ILi8EEESH_EEENS5_IJSH_SC_EEEEEEEvNS4_8identityES11_S1B_vS1C_EENS_8epilogue10collective18CollectiveEpilogueINS1E_23Sm100TmaWarpSpecializedILi4ELi2ELi32ELb1ELb0EEEJNS5_IJSH_SG_SH_EEENS5_IJNST_ISH_SC_EENST_INS5_IJNSA_ILi32EEESB_EEENS5_IJSC_SF_EEEEEEEESJ_SK_SJ_SK_NS1E_6fusion15FusionCallbacksIS1I_NS1Q_13LinCombEltActINS1E_6thread4SiLuESJ_fSJ_fLNS_15FloatRoundStyleE2EEES1J_S1P_JEEENS4_5SM1004TMEM4LOAD26SM100_TMEM_LOAD_32dp32b32xENS4_13SM90_TMA_LOADENS12_INS13_ILi2ELi4ELi3EEES16_NST_INS5_IJS17_S1L_EEENS5_IJS1L_SC_EEEEEEENS4_39AutoVectorizingCopyWithAssumedAlignmentILi128EEENS4_14SM90_TMA_STOREES27_S29_S29_EEEvvEEEEvNT_6ParamsE:
[----:B------:R-:W1:Y:S01]  /*0000*/  LDC R1, c[0x0][0x37c] ;  /* 0x0000df00ff017b82 */ /* 0x000e620000000800 */
[----:B------:R-:W2:Y:S01]  /*0010*/  S2R R153, SR_TID.X ;  /* 0x0000000000997919 */ /* 0x000ea20000002100 */
[----:B------:R-:W3:Y:S06]  /*0020*/  LDCU.64 UR8, c[0x0][0x890] ;  /* 0x00011200ff0877ac */ /* 0x000eec0008000a00 */
[----:B------:R-:W4:Y:S01]  /*0030*/  S2UR UR37, SR_CgaCtaId ;  /* 0x00000000002579c3 */ /* 0x000f220000008800 */
[----:B------:R-:W-:Y:S02]  /*0040*/  PRMT R133, RZ, 0x7610, R133 ;  /* 0x00007610ff857816 */ /* 0x000fe40000000085 */
[----:B------:R-:W-:Y:S01]  /*0050*/  ELECT P0, URZ, PT ;  /* 0x0000000000ff782f */ /* 0x000fe20003800000 */
[----:B------:R-:W1:Y:S01]  /*0060*/  LDCU.64 UR38, c[0x0][0x358] ;  /* 0x00006b00ff2677ac */ /* 0x000e620008000a00 */
[----:B---3--:R-:W-:-:S04]  /*0070*/  UISETP.NE.U32.AND UP2, UPT, UR8, URZ, UPT ;  /* 0x000000ff0800728c */ /* 0x008fc8000bf45070 */
[----:B------:R-:W-:Y:S02]  /*0080*/  UISETP.NE.AND.EX UP2, UPT, UR9, URZ, UPT, UP2 ;  /* 0x000000ff0900728c */ /* 0x000fe4000bf45320 */
[----:B----4-:R-:W-:Y:S02]  /*0090*/  ULOP3.LUT UR5, UR37, 0x1, URZ, 0xc0, !UPT ;  /* 0x0000000125057892 */ /* 0x010fe4000f8ec0ff */
[----:B------:R-:W-:Y:S01]  /*00a0*/  ULOP3.LUT UR4, UR37, 0x1, URZ, 0x3c, !UPT ;  /* 0x0000000125047892 */ /* 0x000fe2000f8e3cff */
[----:B--2---:R-:W-:-:S05]  /*00b0*/  SHF.R.U32.HI R156, RZ, 0x5, R153 ;  /* 0x00000005ff9c7819 */ /* 0x004fca0000011699 */
[----:B------:R-:W2:Y:S02]  /*00c0*/  SHFL.IDX PT, R0, R156, RZ, 0x1f ;  /* 0x00001fff9c007589 */ /* 0x000ea400000e0000 */
[----:B--2---:R-:W-:Y:S01]  /*00d0*/  R2UR UR10, R0 ;  /* 0x00000000000a72ca */ /* 0x004fe200000e0000 */
[----:B-1----:R-:W-:Y:S05]  /*00e0*/  BRA.U UP2, `(.L_x_0) ;  /* 0x00000001022c7547 */ /* 0x002fea000b800000 */
[----:B------:R-:W1:Y:S02]  /*00f0*/  LDCU.64 UR6, c[0x0][0x888] ;  /* 0x00011100ff0677ac */ /* 0x000e640008000a00 */
[----:B-1----:R-:W-:-:S04]  /*0100*/  UISETP.NE.U32.AND UP0, UPT, UR6, URZ, UPT ;  /* 0x000000ff0600728c */ /* 0x002fc8000bf05070 */
[----:B------:R-:W-:-:S09]  /*0110*/  UISETP.NE.AND.EX UP0, UPT, UR7, URZ, UPT, UP0 ;  /* 0x000000ff0700728c */ /* 0x000fd2000bf05300 */
[----:B------:R-:W-:Y:S05]  /*0120*/  BRA.U !UP0, `(.L_x_1) ;  /* 0x0000000108107547 */ /* 0x000fea000b800000 */
[----:B------:R-:W1:Y:S02]  /*0130*/  LDC.64 R2, c[0x0][0x888] ;  /* 0x00022200ff027b82 */ /* 0x000e640000000a00 */
[----:B-1----:R1:W5:Y:S01]  /*0140*/  LDG.E R91, desc[UR38][R2.64] ;  /* 0x00000026025b7981 */ /* 0x002362000c1e1900 */
[----:B------:R-:W-:Y:S01]  /*0150*/  HFMA2 R133, -RZ, RZ, 0, 5.9604644775390625e-08 ;  /* 0x00000001ff857431 */ /* 0x000fe200000001ff */
[----:B------:R-:W-:Y:S05]  /*0160*/  BRA `(.L_x_0) ;  /* 0x00000000000c7947 */ /* 0x000fea0003800000 */
.L_x_1:
[----:B------:R-:W1:Y:S01]  /*0170*/  LDCU UR6, c[0x0][0x880] ;  /* 0x00011000ff0677ac */ /* 0x000e620008000800 */
[----:B------:R-:W-:Y:S01]  /*0180*/  HFMA2 R133, -RZ, RZ, 0, 5.9604644775390625e-08 ;  /* 0x00000001ff857431 */ /* 0x000fe200000001ff */
[----:B-1----:R-:W-:-:S07]  /*0190*/  MOV R91, UR6 ;  /* 0x00000006005b7c02 */ /* 0x002fce0008000f00 */
.L_x_0:
[----:B------:R-:W2:Y:S02]  /*01a0*/  LDCU.64 UR6, c[0x0][0x8b0] ;  /* 0x00011600ff0677ac */ /* 0x000ea40008000a00 */
[----:B--2---:R-:W-:-:S04]  /*01b0*/  UISETP.NE.U32.AND UP0, UPT, UR6, URZ, UPT ;  /* 0x000000ff0600728c */ /* 0x004fc8000bf05070 */
[----:B------:R-:W-:-:S09]  /*01c0*/  UISETP.NE.AND.EX UP0, UPT, UR7, URZ, UPT, UP0 ;  /* 0x000000ff0700728c */ /* 0x000fd2000bf05300 */
[----:B------:R-:W-:Y:S05]  /*01d0*/  BRA.U UP0, `(.L_x_2) ;  /* 0x0000000100247547 */ /* 0x000fea000b800000 */
[----:B------:R-:W2:Y:S02]  /*01e0*/  LDCU.64 UR6, c[0x0][0x8a8] ;  /* 0x00011500ff0677ac */ /* 0x000ea40008000a00 */
[----:B--2---:R-:W-:-:S04]  /*01f0*/  UISETP.NE.U32.AND UP0, UPT, UR6, URZ, UPT ;  /* 0x000000ff0600728c */ /* 0x004fc8000bf05070 */
[----:B------:R-:W-:-:S09]  /*0200*/  UISETP.NE.AND.EX UP0, UPT, UR7, URZ, UPT, UP0 ;  /* 0x000000ff0700728c */ /* 0x000fd2000bf05300 */
[----:B------:R-:W-:Y:S05]  /*0210*/  BRA.U !UP0, `(.L_x_3) ;  /* 0x00000001080c7547 */ /* 0x000fea000b800000 */
[----:B-1----:R-:W1:Y:S02]  /*0220*/  LDC.64 R2, c[0x0][0x8a8] ;  /* 0x00022a00ff027b82 */ /* 0x002e640000000a00 */
[----:B-1----:R2:W5:Y:S01]  /*0230*/  LDG.E R71, desc[UR38][R2.64] ;  /* 0x0000002602477981 */ /* 0x002562000c1e1900 */
[----:B------:R-:W-:Y:S05]  /*0240*/  BRA `(.L_x_2) ;  /* 0x0000000000087947 */ /* 0x000fea0003800000 */
.L_x_3:
[----:B------:R-:W2:Y:S02]  /*0250*/  LDCU UR6, c[0x0][0x8a0] ;  /* 0x00011400ff0677ac */ /* 0x000ea40008000800 */
[----:B--2---:R-:W-:Y:S02]  /*0260*/  MOV R71, UR6 ;  /* 0x0000000600477c02 */ /* 0x004fe40008000f00 */
.L_x_2:
[----:B------:R-:W-:Y:S01]  /*0270*/  IMAD.U32 R0, RZ, RZ, UR10 ;  /* 0x0000000aff007e24 */ /* 0x000fe2000f8e00ff */
[----:B------:R-:W-:Y:S04]  /*0280*/  BSSY.RECONVERGENT B0, `(.L_x_4) ;  /* 0x000000c000007945 */ /* 0x000fe80003800200 */
[C---:B------:R-:W-:Y:S02]  /*0290*/  ISETP.NE.OR P2, PT, R0.reuse, 0x1, !P0 ;  /* 0x000000010000780c */ /* 0x040fe40004745670 */
[----:B------:R-:W-:-:S11]  /*02a0*/  ISETP.NE.OR P1, PT, R0, 0x3, !P0 ;  /* 0x000000030000780c */ /* 0x000fd60004725670 */
[----:B------:R-:W-:Y:S05]  /*02b0*/  @P2 BRA `(.L_x_5) ;  /* 0x0000000000202947 */ /* 0x000fea0003800000 */
[----:B------:R-:W3:Y:S02]  /*02c0*/  LDCU.64 UR6, c[0x0][0x348] ;  /* 0x00006900ff0677ac */ /* 0x000ee40008000a00 */
[----:B---3--:R-:W-:Y:S02]  /*02d0*/  UIADD3 UR12, UP1, UPT, UR6, 0x80, URZ ;  /* 0x00000080060c7890 */ /* 0x008fe4000ff3e0ff */
[----:B------:R-:W-:Y:S02]  /*02e0*/  UIADD3 UR6, UP0, UPT, UR6, 0x180, URZ ;  /* 0x0000018006067890 */ /* 0x000fe4000ff1e0ff */
[----:B------:R-:W-:Y:S02]  /*02f0*/  UIADD3.X UR13, UPT, UPT, URZ, UR7, URZ, UP1, !UPT ;  /* 0x00000007ff0d7290 */ /* 0x000fe40008ffe4ff */
[----:B------:R-:W-:-:S07]  /*0300*/  UIADD3.X UR7, UPT, UPT, URZ, UR7, URZ, UP0, !UPT ;  /* 0x00000007ff077290 */ /* 0x000fce00087fe4ff */
[----:B------:R3:W-:Y:S02]  /*0310*/  UTMACCTL.PF [UR12] ;  /* 0x000000000c0079b9 */ /* 0x0007e40008040000 */
[----:B------:R3:W-:Y:S02]  /*0320*/  UTMACCTL.PF [UR6] ;  /* 0x00000000060079b9 */ /* 0x0007e40008040000 */
[----:B---3--:R-:W-:Y:S01]  /*0330*/  NOP ;  /* 0x0000000000007918 */ /* 0x008fe20000000000 */
.L_x_5:
[----:B------:R-:W-:Y:S05]  /*0340*/  BSYNC.RECONVERGENT B0 ;  /* 0x0000000000007941 */ /* 0x000fea0003800200 */
.L_x_4:
[----:B------:R-:W-:Y:S04]  /*0350*/  BSSY.RECONVERGENT B0, `(.L_x_6) ;  /* 0x000000a000007945 */ /* 0x000fe80003800200 */
        /* <DEDUP_REMOVED lines=9> */
.L_x_7:
[----:B------:R-:W-:Y:S05]  /*03f0*/  BSYNC.RECONVERGENT B0 ;  /* 0x0000000000007941 */ /* 0x000fea0003800200 */
.L_x_6:
[----:B------:R-:W3:Y:S01]  /*0400*/  LDCU.64 UR6, c[0x0][0x888] ;  /* 0x00011100ff0677ac */ /* 0x000ee20008000a00 */
[----:B------:R-:W-:Y:S02]  /*0410*/  UISETP.EQ.U32.AND UP1, UPT, UR8, URZ, UPT ;  /* 0x000000ff0800728c */ /* 0x000fe4000bf22070 */
[----:B------:R-:W-:Y:S02]  /*0420*/  UPLOP3.LUT UP5, UPT, UPT, UPT, UPT, 0x40, 0x4 ;  /* 0x000000000004789c */ /* 0x000fe40003fae870 */
[----:B---3--:R-:W-:-:S04]  /*0430*/  UISETP.NE.U32.AND UP0, UPT, UR6, URZ, UPT ;  /* 0x000000ff0600728c */ /* 0x008fc8000bf05070 */
[----:B------:R-:W-:-:S04]  /*0440*/  UISETP.NE.AND.EX UP0, UPT, UR7, URZ, UPT, UP0 ;  /* 0x000000ff0700728c */ /* 0x000fc8000bf05300 */
[----:B------:R-:W-:-:S04]  /*0450*/  UISETP.EQ.OR.EX UP3, UPT, UR9, URZ, !UP0, UP1 ;  /* 0x000000ff0900728c */ /* 0x000fc8000c762710 */
[----:B------:R-:W-:-:S05]  /*0460*/  UP2UR UR45, UPR, URZ, 0x8 ;  /* 0x00000008ff2d7883 */ /* 0x000fca0008000000 */
[----:B------:R-:W-:Y:S07]  /*0470*/  BRA.U !UP3, `(.L_x_8) ;  /* 0x000000010b147547 */ /* 0x000fee000b800000 */
[----:B------:R-:W-:Y:S01]  /*0480*/  PLOP3.LUT P2, PT, PT, PT, UP2, 0x80, 0x8 ;  /* 0x000000000008781c */ /* 0x000fe20003f4f028 */
[----:B------:R-:W-:-:S12]  /*0490*/  UPLOP3.LUT UP5, UPT, UPT, UPT, UP0, 0x40, 0x4 ;  /* 0x000000000004789c */ /* 0x000fd80003fae800 */
[----:B-----5:R-:W-:-:S13]  /*04a0*/  @!P2 FSETP.EQ.AND P1, PT, R91, RZ, PT ;  /* 0x000000ff5b00a20b */ /* 0x020fda0003f22000 */
[----:B------:R-:W-:Y:S01]  /*04b0*/  @!P2 VOTEU.ANY UP1, P1 ;  /* 0x0000000000ffa886 */ /* 0x000fe20000820100 */
[----:B------:R-:W-:-:S11]  /*04c0*/  @!UP2 UPLOP3.LUT UP5, UPT, UPT, UPT, UP1, 0x80, 0x8 ;  /* 0x000000000008a89c */ /* 0x000fd60003faf010 */
.L_x_8:
[----:B------:R-:W3:Y:S01]  /*04d0*/  SHFL.IDX PT, R0, R156, RZ, 0x1f ;  /* 0x00001fff9c007589 */ /* 0x000ee200000e0000 */
[----:B------:R-:W-:-:S04]  /*04e0*/  UISETP.NE.AND UP1, UPT, UR10, 0x2, UPT ;  /* 0x000000020a00788c */ /* 0x000fc8000bf25270 */
[----:B------:R-:W-:Y:S02]  /*04f0*/  UISETP.EQ.AND UP2, UPT, UR5, URZ, !UP1 ;  /* 0x000000ff0500728c */ /* 0x000fe4000cf42270 */
[----:B------:R-:W-:-:S04]  /*0500*/  USEL UR6, URZ, 0x1, UP1 ;  /* 0x00000001ff067887 */ /* 0x000fc80008800000 */
[----:B------:R-:W-:Y:S02]  /*0510*/  PLOP3.LUT P5, PT, P0, PT, UP2, 0x80, 0x8 ;  /* 0x000000000008781c */ /* 0x000fe400007af028 */
[----:B---3--:R-:W-:-:S13]  /*0520*/  ISETP.NE.AND P1, PT, R0, RZ, PT ;  /* 0x000000ff0000720c */ /* 0x008fda0003f25270 */
[----:B------:R-:W-:Y:S05]  /*0530*/  @P1 BRA `(.L_x_9) ;  /* 0x0000000000641947 */ /* 0x000fea0003800000 */
[----:B------:R-:W-:Y:S01]  /*0540*/  UMOV UR8, 0x400 ;  /* 0x0000040000087882 */ /* 0x000fe20000000000 */
[----:B------:R-:W-:Y:S01]  /*0550*/  UMOV UR7, 0x1 ;  /* 0x0000000100077882 */ /* 0x000fe20000000000 */
[----:B------:R-:W-:Y:S02]  /*0560*/  ULEA UR8, UR37, UR8, 0x18 ;  /* 0x0000000825087291 */ /* 0x000fe4000f8ec0ff */
[----:B------:R-:W-:-:S04]  /*0570*/  UIADD3 UR12, UPT, UPT, -UR7, 0x100000, URZ ;  /* 0x00100000070c7890 */ /* 0x000fc8000fffe1ff */
[----:B------:R-:W-:Y:S02]  /*0580*/  USHF.L.U32 UR13, UR12, 0xb, URZ ;  /* 0x0000000b0c0d7899 */ /* 0x000fe400080006ff */
[----:B------:R-:W-:Y:S01]  /*0590*/  USHF.L.U32 UR12, UR12, 0x1, URZ ;  /* 0x000000010c0c7899 */ /* 0x000fe200080006ff */
[----:B------:R-:W-:Y:S01]  /*05a0*/  ELECT P1, URZ, PT ;  /* 0x0000000000ff782f */ /* 0x000fe20003820000 */
[----:B------:R-:W3:Y:S10]  /*05b0*/  FENCE.VIEW.ASYNC.S ;  /* 0x00000000000073c6 */ /* 0x000ef40000000000 */
[----:B---3--:R3:W4:Y:S01]  /*05c0*/  SYNCS.EXCH.64 URZ, [UR8], UR12 ;  /* 0x0000000c08ff75b2 */ /* 0x0087220008000100 */
[----:B------:R3:W1:Y:S01]  /*05d0*/  SYNCS.EXCH.64 URZ, [UR8+0x40], UR12 ;  /* 0x0000400c08ff75b2 */ /* 0x0006620008000100 */
        /* <DEDUP_REMOVED lines=13> */
[----:B------:R3:W1:Y:S02]  /*06b0*/  SYNCS.EXCH.64 URZ, [UR8+0x78], UR12 ;  /* 0x0000780c08ff75b2 */ /* 0x0006640008000100 */
[----:B---3--:R-:W-:Y:S01]  /*06c0*/  NOP ;  /* 0x0000000000007918 */ /* 0x008fe20000000000 */
.L_x_9:
[----:B------:R-:W3:Y:S01]  /*06d0*/  SHFL.IDX PT, R0, R156, RZ, 0x1f ;  /* 0x00001fff9c007589 */ /* 0x000ee200000e0000 */
[----:B------:R-:W-:Y:S01]  /*06e0*/  NOP ;  /* 0x0000000000007918 */ /* 0x000fe20000000000 */
[----:B---3--:R-:W-:-:S13]  /*06f0*/  ISETP.NE.AND P1, PT, R0, 0x1, PT ;  /* 0x000000010000780c */ /* 0x008fda0003f25270 */
[----:B------:R-:W-:Y:S05]  /*0700*/  @P1 BRA `(.L_x_10) ;  /* 0x0000000000541947 */ /* 0x000fea0003800000 */
[----:B------:R-:W-:Y:S01]  /*0710*/  UMOV UR9, 0x400 ;  /* 0x0000040000097882 */ /* 0x000fe20000000000 */
[----:B------:R-:W-:Y:S01]  /*0720*/  UMOV UR8, 0x20 ;  /* 0x0000002000087882 */ /* 0x000fe20000000000 */
[----:B------:R-:W-:Y:S01]  /*0730*/  UMOV UR7, 0x80 ;  /* 0x0000008000077882 */ /* 0x000fe20000000000 */
[----:B------:R-:W-:Y:S02]  /*0740*/  ULEA UR9, UR37, UR9, 0x18 ;  /* 0x0000000925097291 */ /* 0x000fe4000f8ec0ff */
[----:B------:R-:W-:-:S04]  /*0750*/  UIADD3 UR12, UPT, UPT, -UR8, 0x100000, URZ ;  /* 0x00100000080c7890 */ /* 0x000fc8000fffe1ff */
[----:B------:R-:W-:Y:S02]  /*0760*/  USHF.L.U32 UR13, UR12, 0xb, URZ ;  /* 0x0000000b0c0d7899 */ /* 0x000fe400080006ff */
[----:B------:R-:W-:Y:S02]  /*0770*/  USHF.L.U32 UR12, UR12, 0x1, URZ ;  /* 0x000000010c0c7899 */ /* 0x000fe400080006ff */
[----:B------:R-:W-:-:S04]  /*0780*/  UIADD3 UR14, UPT, UPT, -UR7, 0x100000, URZ ;  /* 0x00100000070e7890 */ /* 0x000fc8000fffe1ff */
[----:B------:R-:W-:Y:S02]  /*0790*/  USHF.L.U32 UR15, UR14, 0xb, URZ ;  /* 0x0000000b0e0f7899 */ /* 0x000fe400080006ff */
[----:B------:R-:W-:Y:S01]  /*07a0*/  USHF.L.U32 UR14, UR14, 0x1, URZ ;  /* 0x000000010e0e7899 */ /* 0x000fe200080006ff */
[----:B------:R-:W-:Y:S01]  /*07b0*/  ELECT P1, URZ, PT ;  /* 0x0000000000ff782f */ /* 0x000fe20003820000 */
[----:B------:R-:W3:Y:S02]  /*07c0*/  FENCE.VIEW.ASYNC.S ;  /* 0x00000000000073c6 */ /* 0x000ee40000000000 */
[----:B---3--:R3:W1:Y:S08]  /*07d0*/  SYNCS.EXCH.64 URZ, [UR9+0x80], UR12 ;  /* 0x0000800c09ff75b2 */ /* 0x0086700008000100 */
[----:B------:R3:W1:Y:S01]  /*07e0*/  SYNCS.EXCH.64 URZ, [UR9+0xa0], UR14 ;  /* 0x0000a00e09ff75b2 */ /* 0x0006620008000100 */
[----:B------:R3:W1:Y:S01]  /*07f0*/  SYNCS.EXCH.64 URZ, [UR9+0x88], UR12 ;  /* 0x0000880c09ff75b2 */ /* 0x0006620008000100 */
[----:B------:R3:W1:Y:S01]  /*0800*/  SYNCS.EXCH.64 URZ, [UR9+0xa8], UR14 ;  /* 0x0000a80e09ff75b2 */ /* 0x0006620008000100 */
[----:B------:R3:W1:Y:S01]  /*0810*/  SYNCS.EXCH.64 URZ, [UR9+0x90], UR12 ;  /* 0x0000900c09ff75b2 */ /* 0x0006620008000100 */
[----:B------:R3:W1:Y:S01]  /*0820*/  SYNCS.EXCH.64 URZ, [UR9+0xb0], UR14 ;  /* 0x0000b00e09ff75b2 */ /* 0x0006620008000100 */
[----:B------:R3:W1:Y:S01]  /*0830*/  SYNCS.EXCH.64 URZ, [UR9+0x98], UR12 ;  /* 0x0000980c09ff75b2 */ /* 0x0006620008000100 */
[----:B------:R3:W1:Y:S01]  /*0840*/  SYNCS.EXCH.64 URZ, [UR9+0xb8], UR14 ;  /* 0x0000b80e09ff75b2 */ /* 0x0006620008000100 */
[----:B------:R-:W-:Y:S01]  /*0850*/  NOP ;  /* 0x0000000000007918 */ /* 0x000fe20000000000 */
.L_x_10:
[----:B------:R-:W2:Y:S01]  /*0860*/  SHFL.IDX PT, R0, R156, RZ, 0x1f ;  /* 0x00001fff9c007589 */ /* 0x000ea200000e0000 */
[----:B------:R-:W-:Y:S01]  /*0870*/  NOP ;  /* 0x0000000000007918 */ /* 0x000fe20000000000 */
[----:B--2---:R-:W-:-:S13]  /*0880*/  ISETP.NE.AND P1, PT, R0, 0x3, PT ;  /* 0x000000030000780c */ /* 0x004fda0003f25270 */
[----:B------:R-:W-:Y:S05]  /*0890*/  @P1 BRA `(.L_x_11) ;  /* 0x00000000002c1947 */ /* 0x000fea0003800000 */
[----:B------:R-:W-:Y:S01]  /*08a0*/  UMOV UR8, 0x400 ;  /* 0x0000040000087882 */ /* 0x000fe20000000000 */
[----:B------:R-:W-:Y:S01]  /*08b0*/  UMOV UR7, 0x20 ;  /* 0x0000002000077882 */ /* 0x000fe20000000000 */
[----:B------:R-:W-:Y:S02]  /*08c0*/  ULEA UR8, UR37, UR8, 0x18 ;  /* 0x0000000825087291 */ /* 0x000fe4000f8ec0ff */
[----:B---3--:R-:W-:-:S04]  /*08d0*/  UIADD3 UR12, UPT, UPT, -UR7, 0x100000, URZ ;  /* 0x00100000070c7890 */ /* 0x008fc8000fffe1ff */
[----:B------:R-:W-:Y:S02]  /*08e0*/  USHF.L.U32 UR13, UR12, 0xb, URZ ;  /* 0x0000000b0c0d7899 */ /* 0x000fe400080006ff */
[----:B------:R-:W-:Y:S01]  /*08f0*/  USHF.L.U32 UR12, UR12, 0x1, URZ ;  /* 0x000000010c0c7899 */ /* 0x000fe200080006ff */
[----:B------:R-:W-:Y:S01]  /*0900*/  ELECT P1, URZ, PT ;  /* 0x0000000000ff782f */ /* 0x000fe20003820000 */
[----:B------:R-:W2:Y:S10]  /*0910*/  FENCE.VIEW.ASYNC.S ;  /* 0x00000000000073c6 */ /* 0x000eb40000000000 */
[----:B--2---:R2:W3:Y:S01]  /*0920*/  SYNCS.EXCH.64 URZ, [UR8+0xc0], UR12 ;  /* 0x0000c00c08ff75b2 */ /* 0x0044e20008000100 */
[----:B------:R2:W1:Y:S01]  /*0930*/  SYNCS.EXCH.64 URZ, [UR8+0xc8], UR12 ;  /* 0x0000c80c08ff75b2 */ /* 0x0004620008000100 */
[----:B------:R-:W-:Y:S01]  /*0940*/  NOP ;  /* 0x0000000000007918 */ /* 0x000fe20000000000 */
.L_x_11:
[----:B------:R-:W4:Y:S01]  /*0950*/  SHFL.IDX PT, R0, R156, RZ, 0x1f ;  /* 0x00001fff9c007589 */ /* 0x000f2200000e0000 */
[----:B------:R-:W-:Y:S01]  /*0960*/  NOP ;  /* 0x0000000000007918 */ /* 0x000fe20000000000 */
[----:B----4-:R-:W-:-:S13]  /*0970*/  ISETP.NE.AND P1, PT, R0, 0x4, PT ;  /* 0x000000040000780c */ /* 0x010fda0003f25270 */
[----:B------:R-:W-:Y:S05]  /*0980*/  @P1 BRA `(.L_x_12) ;  /* 0x0000000000481947 */ /* 0x000fea0003800000 */
[----:B---3--:R-:W-:Y:S01]  /*0990*/  UMOV UR9, 0x1a0 ;  /* 0x000001a000097882 */ /* 0x008fe20000000000 */
[----:B--2---:R-:W-:Y:S01]  /*09a0*/  UMOV UR8, 0x400 ;  /* 0x0000040000087882 */ /* 0x004fe20000000000 */
[----:B------:R-:W-:Y:S01]  /*09b0*/  USEL UR9, UR9, 0x1e0, UP5 ;  /* 0x000001e009097887 */ /* 0x000fe2000a800000 */
        /* <DEDUP_REMOVED lines=9> */
[----:B------:R-:W2:Y:S02]  /*0a50*/  FENCE.VIEW.ASYNC.S ;  /* 0x00000000000073c6 */ /* 0x000ea40000000000 */
[----:B--2---:R4:W2:Y:S08]  /*0a60*/  SYNCS.EXCH.64 URZ, [UR8+0xd0], UR12 ;  /* 0x0000d00c08ff75b2 */ /* 0x0048b00008000100 */
[----:B------:R4:W3:Y:S01]  /*0a70*/  SYNCS.EXCH.64 URZ, [UR8+0xe0], UR14 ;  /* 0x0000e00e08ff75b2 */ /* 0x0008e20008000100 */
[----:B------:R4:W1:Y:S01]  /*0a80*/  SYNCS.EXCH.64 URZ, [UR8+0xd8], UR12 ;  /* 0x0000d80c08ff75b2 */ /* 0x0008620008000100 */
[----:B------:R4:W1:Y:S02]  /*0a90*/  SYNCS.EXCH.64 URZ, [UR8+0xe8], UR14 ;  /* 0x0000e80e08ff75b2 */ /* 0x0008640008000100 */
[----:B----4-:R-:W-:Y:S01]  /*0aa0*/  NOP ;  /* 0x0000000000007918 */ /* 0x010fe20000000000 */
.L_x_12:
[----:B------:R-:W4:Y:S01]  /*0ab0*/  SHFL.IDX PT, R0, R156, RZ, 0x1f ;  /* 0x00001fff9c007589 */ /* 0x000f2200000e0000 */
[----:B------:R-:W-:Y:S01]  /*0ac0*/  NOP ;  /* 0x0000000000007918 */ /* 0x000fe20000000000 */
[----:B----4-:R-:W-:-:S13]  /*0ad0*/  ISETP.NE.AND P1, PT, R0, 0x5, PT ;  /* 0x000000050000780c */ /* 0x010fda0003f25270 */
[----:B------:R-:W-:Y:S05]  /*0ae0*/  @P1 BRA `(.L_x_13) ;  /* 0x0000000000541947 */ /* 0x000fea0003800000 */
[----:B---3--:R-:W-:Y:S01]  /*0af0*/  UMOV UR9, 0x400 ;  /* 0x0000040000097882 */ /* 0x008fe20000000000 */
[----:B--2---:R-:W-:Y:S01]  /*0b00*/  UMOV UR8, 0x1 ;  /* 0x0000000100087882 */ /* 0x004fe20000000000 */
        /* <DEDUP_REMOVED lines=13> */
[----:B------:R4:W1:Y:S01]  /*0be0*/  SYNCS.EXCH.64 URZ, [UR9+0x118], UR14 ;  /* 0x0001180e09ff75b2 */ /* 0x0008620008000100 */
[----:B------:R4:W1:Y:S01]  /*0bf0*/  SYNCS.EXCH.64 URZ, [UR9+0x100], UR12 ;  /* 0x0001000c09ff75b2 */ /* 0x0008620008000100 */
[----:B------:R4:W1:Y:S01]  /*0c00*/  SYNCS.EXCH.64 URZ, [UR9+0x120], UR14 ;  /* 0x0001200e09ff75b2 */ /* 0x0008620008000100 */
[----:B------:R4:W1:Y:S01]  /*0c10*/  SYNCS.EXCH.64 URZ, [UR9+0x108], UR12 ;  /* 0x0001080c09ff75b2 */ /* 0x0008620008000100 */
[----:B------:R4:W1:Y:S02]  /*0c20*/  SYNCS.EXCH.64 URZ, [UR9+0x128], UR14 ;  /* 0x0001280e09ff75b2 */ /* 0x0008640008000100 */
[----:B----4-:R-:W-:Y:S01]  /*0c30*/  NOP ;  /* 0x0000000000007918 */ /* 0x010fe20000000000 */
.L_x_13:
[----:B------:R-:W4:Y:S01]  /*0c40*/  SHFL.IDX PT, R0, R156, RZ, 0x1f ;  /* 0x00001fff9c007589 */ /* 0x000f2200000e0000 */
[----:B------:R-:W-:Y:S01]  /*0c50*/  ISETP.NE.OR P0, PT, RZ, UR10, !P0 ;  /* 0x0000000aff007c0c */ /* 0x000fe2000c705670 */
[----:B------:R-:W-:Y:S01]  /*0c60*/  NOP ;  /* 0x0000000000007918 */ /* 0x000fe20000000000 */
[----:B----4-:R-:W-:-:S13]  /*0c70*/  ISETP.NE.AND P1, PT, R0, 0x3, PT ;  /* 0x000000030000780c */ /* 0x010fda0003f25270 */
[----:B------:R-:W-:Y:S05]  /*0c80*/  @P1 BRA `(.L_x_14) ;  /* 0x0000000000341947 */ /* 0x000fea0003800000 */
[----:B--2---:R-:W-:Y:S01]  /*0c90*/  UMOV UR8, 0x400 ;  /* 0x0000040000087882 */ /* 0x004fe20000000000 */
[----:B------:R-:W-:Y:S01]  /*0ca0*/  UMOV UR7, 0x20 ;  /* 0x0000002000077882 */ /* 0x000fe20000000000 */
[----:B------:R-:W-:Y:S02]  /*0cb0*/  ULEA UR8, UR37, UR8, 0x18 ;  /* 0x0000000825087291 */ /* 0x000fe4000f8ec0ff */
[----:B---3--:R-:W-:-:S04]  /*0cc0*/  UIADD3 UR12, UPT, UPT, -UR7, 0x100000, URZ ;  /* 0x00100000070c7890 */ /* 0x008fc8000fffe1ff */
[----:B------:R-:W-:Y:S02]  /*0cd0*/  USHF.L.U32 UR13, UR12, 0xb, URZ ;  /* 0x0000000b0c0d7899 */ /* 0x000fe400080006ff */
[----:B------:R-:W-:Y:S01]  /*0ce0*/  USHF.L.U32 UR12, UR12, 0x1, URZ ;  /* 0x000000010c0c7899 */ /* 0x000fe200080006ff */
[----:B------:R-:W-:Y:S01]  /*0cf0*/  ELECT P1, URZ, PT ;  /* 0x0000000000ff782f */ /* 0x000fe20003820000 */
[----:B------:R-:W2:Y:S10]  /*0d00*/  FENCE.VIEW.ASYNC.S ;  /* 0x00000000000073c6 */ /* 0x000eb40000000000 */
[----:B--2---:R4:W2:Y:S01]  /*0d10*/  SYNCS.EXCH.64 URZ, [UR8+0x130], UR12 ;  /* 0x0001300c08ff75b2 */ /* 0x0048a20008000100 */
[----:B------:R4:W3:Y:S01]  /*0d20*/  SYNCS.EXCH.64 URZ, [UR8+0x140], UR12 ;  /* 0x0001400c08ff75b2 */ /* 0x0008e20008000100 */
[----:B------:R4:W1:Y:S01]  /*0d30*/  SYNCS.EXCH.64 URZ, [UR8+0x138], UR12 ;  /* 0x0001380c08ff75b2 */ /* 0x0008620008000100 */
[----:B------:R4:W1:Y:S02]  /*0d40*/  SYNCS.EXCH.64 URZ, [UR8+0x148], UR12 ;  /* 0x0001480c08ff75b2 */ /* 0x0008640008000100 */
[----:B----4-:R-:W-:Y:S01]  /*0d50*/  NOP ;  /* 0x0000000000007918 */ /* 0x010fe20000000000 */
.L_x_14:
[----:B------:R-:W-:Y:S01]  /*0d60*/  VOTEU.ALL UP1, P0 ;  /* 0x0000000000ff7886 */ /* 0x000fe20000020000 */
[----:B--2---:R-:W2:Y:S01]  /*0d70*/  LDCU UR8, c[0x0][0x36c] ;  /* 0x00006d80ff0877ac */ /* 0x004ea20008000800 */
[----:B------:R-:W-:Y:S01]  /*0d80*/  NOP ;  /* 0x0000000000007918 */ /* 0x000fe20000000000 */
[----:B------:R-:W-:Y:S01]  /*0d90*/  LOP3.LUT R10, R153, 0x1f, RZ, 0xc0, !PT ;  /* 0x0000001f990a7812 */ /* 0x000fe200078ec0ff */
[----:B---3--:R-:W-:Y:S01]  /*0da0*/  UMOV UR12, 0x20 ;  /* 0x00000020000c7882 */ /* 0x008fe20000000000 */
[----:B------:R-:W-:Y:S01]  /*0db0*/  @!UP1 UMOV UR7, 0x400 ;  /* 0x0000040000079882 */ /* 0x000fe20000000000 */
[----:B------:R-:W-:-:S04]  /*0dc0*/  @!UP1 UIADD3 UR12, UPT, UPT, -UR12, 0x100000, URZ ;  /* 0x001000000c0c9890 */ /* 0x000fc8000fffe1ff */
[----:B------:R-:W-:Y:S02]  /*0dd0*/  @!UP1 USHF.L.U32 UR13, UR12, 0xb, URZ ;  /* 0x0000000b0c0d9899 */ /* 0x000fe400080006ff */
[----:B------:R-:W-:Y:S02]  /*0de0*/  @!UP1 USHF.L.U32 UR12, UR12, 0x1, URZ ;  /* 0x000000010c0c9899 */ /* 0x000fe400080006ff */
[----:B------:R-:W-:Y:S01]  /*0df0*/  @!UP1 ULEA UR7, UR37, UR7, 0x18 ;  /* 0x0000000725079291 */ /* 0x000fe2000f8ec0ff */
[----:B------:R-:W-:Y:S01]  /*0e00*/  VOTEU.ALL UP1, P0 ;  /* 0x0000000000ff7886 */ /* 0x000fe20000020000 */
[----:B------:R-:W-:Y:S01]  /*0e10*/  UISETP.NE.AND UP4, UPT, UR10, URZ, UPT ;  /* 0x000000ff0a00728c */ /* 0x000fe2000bf85270 */
[----:B------:R-:W3:Y:S09]  /*0e20*/  FENCE.VIEW.ASYNC.S ;  /* 0x00000000000073c6 */ /* 0x000ef20000000000 */
[----:B---3--:R3:W4:Y:S01]  /*0e30*/  @!UP1 SYNCS.EXCH.64 URZ, [UR7+0x150], UR12 ;  /* 0x0001500c07ff95b2 */ /* 0x0087220008000100 */
[----:B--2---:R-:W-:-:S09]  /*0e40*/  UISETP.EQ.U32.AND UP1, UPT, UR8, 0x1, UPT ;  /* 0x000000010800788c */ /* 0x004fd2000bf22070 */
[----:B------:R-:W-:Y:S05]  /*0e50*/  BRA.U !UP1, `(.L_x_15) ;  /* 0x0000000109087547 */ /* 0x000fea000b800000 */
[----:B-1--4-:R-:W-:Y:S01]  /*0e60*/  UCGABAR_ARV ;  /* 0x00000000000079c7 */ /* 0x012fe20008000000 */
[----:B------:R-:W-:Y:S05]  /*0e70*/  BRA `(.L_x_16) ;  /* 0x0000000000047947 */ /* 0x000fea0003800000 */
.L_x_15:
[----:B-1--4-:R-:W-:Y:S01]  /*0e80*/  NOP ;  /* 0x0000000000007918 */ /* 0x012fe20000000000 */
.L_x_16:
[----:B------:R-:W1:Y:S01]  /*0e90*/  S2R R22, SR_CTAID.Y ;  /* 0x0000000000167919 */ /* 0x000e620000002600 */
[----:B------:R-:W-:-:S05]  /*0ea0*/  CS2R.32 R132, SR_CgaSize ;  /* 0x0000000000847805 */ /* 0x000fca0000008a00 */
[----:B------:R-:W-:-:S05]  /*0eb0*/  IMAD R132, R132, -0xa0, RZ ;  /* 0xffffff6084847824 */ /* 0x000fca00078e02ff */
[----:B---3--:R-:W-:-:S14]  /*0ec0*/  R2UR UR7, R132 ;  /* 0x00000000840772ca */ /* 0x008fdc00000e0000 */
[----:B------:R-:W2:Y:S01]  /*0ed0*/  LDCU UR7, c[0x0][UR7+0x2b4] ;  /* 0x00005680070777ac */ /* 0x000ea20008000800 */
[----:B------:R-:W-:-:S05]  /*0ee0*/  CS2R.32 R0, SR_CgaSize ;  /* 0x0000000000007805 */ /* 0x000fca0000008a00 */
[----:B------:R-:W-:-:S06]  /*0ef0*/  IMAD R0, R0, -0xa0, RZ ;  /* 0xffffff6000007824 */ /* 0x000fcc00078e02ff */
[----:B------:R-:W3:Y:S01]  /*0f00*/  LDC R0, c[0x0][R0+0x2a4] ;  /* 0x0000a90000007b82 */ /* 0x000ee20000000800 */
[----:B------:R-:W-:Y:S01]  /*0f10*/  PRMT R8, RZ, 0x7610, R8 ;  /* 0x00007610ff087816 */ /* 0x000fe20000000008 */
[----:B------:R-:W4:Y:S01]  /*0f20*/  S2R R9, SR_CTAID.X ;  /* 0x0000000000097919 */ /* 0x000f220000002500 */
[----:B------:R-:W-:-:S05]  /*0f30*/  CS2R.32 R132, SR_CgaSize ;  /* 0x0000000000847805 */ /* 0x000fca0000008a00 */
[----:B------:R-:W-:-:S05]  /*0f40*/  IMAD R132, R132, -0xa0, RZ ;  /* 0xffffff6084847824 */ /* 0x000fca00078e02ff */
[----:B------:R-:W-:-:S14]  /*0f50*/  R2UR UR8, R132 ;  /* 0x00000000840872ca */ /* 0x000fdc00000e0000 */
[----:B------:R-:W3:Y:S01]  /*0f60*/  LDCU UR8, c[0x0][UR8+0x2b0] ;  /* 0x00005600080877ac */ /* 0x000ee20008000800 */
[----:B------:R-:W-:Y:S01]  /*0f70*/  UISETP.NE.AND UP2, UPT, UR10, 0x2, UPT ;  /* 0x000000020a00788c */ /* 0x000fe2000bf45270 */
[----:B------:R-:W2:Y:S01]  /*0f80*/  LDC R11, c[0x0][0xb24] ;  /* 0x0002c900ff0b7b82 */ /* 0x000ea20000000800 */
[----:B------:R-:W-:-:S05]  /*0f90*/  CS2R.32 R2, SR_CgaSize ;  /* 0x0000000000027805 */ /* 0x000fca0000008a00 */
[----:B------:R-:W-:-:S06]  /*0fa0*/  IMAD R2, R2, -0xa0, RZ ;  /* 0xffffff6002027824 */ /* 0x000fcc00078e02ff */
[----:B------:R-:W3:Y:S08]  /*0fb0*/  LDC R2, c[0x0][R2+0x2a0] ;  /* 0x0000a80002027b82 */ /* 0x000ef00000000800 */
[----:B------:R-:W3:Y:S01]  /*0fc0*/  LDC R65, c[0x0][0xb24] ;  /* 0x0002c900ff417b82 */ /* 0x000ee20000000800 */
[----:B-1----:R-:W-:-:S07]  /*0fd0*/  I2FP.F32.U32 R115, R22 ;  /* 0x0000001600737245 */ /* 0x002fce0000201000 */
[----:B------:R-:W1:Y:S01]  /*0fe0*/  S2UR UR36, SR_CTAID.Z ;  /* 0x00000000002479c3 */ /* 0x000e620000002700 */
[----:B--2---:R-:W-:Y:S01]  /*0ff0*/  ISETP.GE.AND P0, PT, R11, 0x1, PT ;  /* 0x000000010b00780c */ /* 0x004fe20003f06270 */
[----:B----4-:R-:W-:Y:S01]  /*1000*/  IMAD.MOV.U32 R23, RZ, RZ, R9 ;  /* 0x000000ffff177224 */ /* 0x010fe200078e0009 */
[----:B------:R-:W-:Y:S01]  /*1010*/  I2FP.F32.U32 R132, R9 ;  /* 0x0000000900847245 */ /* 0x000fe20000201000 */
[----:B------:R-:W-:Y:S01]  /*1020*/  FMUL R115, R115, UR7 ;  /* 0x0000000773737c20 */ /* 0x000fe20008400000 */
[----:B------:R-:W2:Y:S03]  /*1030*/  LDCU UR7, c[0x0][0xb30] ;  /* 0x00016600ff0777ac */ /* 0x000ea60008000800 */
[----:B---3--:R-:W-:Y:S02]  /*1040*/  FMUL R132, R132, UR8 ;  /* 0x0000000884847c20 */ /* 0x008fe40008400000 */
[----:B------:R-:W3:Y:S08]  /*1050*/  F2I.U32.TRUNC.NTZ R115, R115 ;  /* 0x0000007300737305 */ /* 0x000ef0000020f000 */
[----:B------:R-:W4:Y:S01]  /*1060*/  F2I.U32.TRUNC.NTZ R132, R132 ;  /* 0x0000008400847305 */ /* 0x000f22000020f000 */
[----:B--2---:R-:W-:Y:S01]  /*1070*/  UISETP.NE.AND UP3, UPT, UR7, 0x1, UPT ;  /* 0x000000010700788c */ /* 0x004fe2000bf65270 */
[----:B---3--:R-:W-:-:S05]  /*1080*/  IADD3 R115, PT, PT, -R115, RZ, RZ ;  /* 0x000000ff73737210 */ /* 0x008fca0007ffe1ff */
[----:B------:R-:W-:Y:S01]  /*1090*/  IMAD R115, R0, R115, R22 ;  /* 0x0000007300737224 */ /* 0x000fe200078e0216 */
[----:B------:R-:W-:Y:S01]  /*10a0*/  PRMT R0, RZ, 0x7610, R0 ;  /* 0x00007610ff007816 */ /* 0x000fe20000000000 */
[----:B----4-:R-:W-:-:S04]  /*10b0*/  IMAD.MOV R132, RZ, RZ, -R132 ;  /* 0x000000ffff847224 */ /* 0x010fc800078e0a84 */
[----:B------:R-:W-:Y:S01]  /*10c0*/  IMAD R132, R2, R132, R9 ;  /* 0x0000008402847224 */ /* 0x000fe200078e0209 */
[----:B-1----:R-:W-:Y:S06]  /*10d0*/  BRA.U UP4, `(.L_x_17) ;  /* 0x0000000104247547 */ /* 0x002fec000b800000 */
[----:B------:R-:W-:Y:S01]  /*10e0*/  ISETP.NE.AND P1, PT, R115, RZ, PT ;  /* 0x000000ff7300720c */ /* 0x000fe20003f25270 */
[----:B------:R-:W-:Y:S01]  /*10f0*/  IMAD.MOV.U32 R0, RZ, RZ, 0x3 ;  /* 0x00000003ff007424 */ /* 0x000fe200078e00ff */
[C---:B------:R-:W-:Y:S02]  /*1100*/  LOP3.LUT R2, R132.reuse, 0xfffffffe, RZ, 0xc0, !PT ;  /* 0xfffffffe84027812 */ /* 0x040fe400078ec0ff */
[----:B------:R-:W-:Y:S02]  /*1110*/  ISETP.LT.U32.OR P1, PT, R132, 0x2, !P1 ;  /* 0x000000028400780c */ /* 0x000fe40004f21470 */
[----:B------:R-:W-:Y:S02]  /*1120*/  SHF.L.U32 R0, R0, R2, RZ ;  /* 0x0000000200007219 */ /* 0x000fe400000006ff */
[----:B------:R-:W-:Y:S02]  /*1130*/  SEL R4, RZ, 0x1, !P1 ;  /* 0x00000001ff047807 */ /* 0x000fe40004800000 */
[----:B------:R-:W-:-:S05]  /*1140*/  SEL R3, RZ, 0x2, !P1 ;  /* 0x00000002ff037807 */ /* 0x000fca0004800000 */
[----:B------:R-:W-:-:S05]  /*1150*/  IMAD.IADD R3, R4, 0x1, R3 ;  /* 0x0000000104037824 */ /* 0x000fca00078e0203 */
[----:B------:R-:W-:Y:S02]  /*1160*/  PRMT R8, R3, 0x7610, R8 ;  /* 0x0000761003087816 */ /* 0x000fe40000000008 */
.L_x_17:
[----:B------:R-:W-:Y:S05]  /*1170*/  @!P0 BRA `(.L_x_18) ;  /* 0x0000000000b88947 */ /* 0x000fea0003800000 */
[----:B------:R-:W1:Y:S01]  /*1180*/  LDC.64 R4, c[0x0][0xb18] ;  /* 0x0002c600ff047b82 */ /* 0x000e620000000a00 */
[----:B------:R-:W-:-:S07]  /*1190*/  ISETP.NE.AND P0, PT, R11, 0x1, PT ;  /* 0x000000010b00780c */ /* 0x000fce0003f05270 */
[----:B------:R-:W2:Y:S08]  /*11a0*/  LDC R23, c[0x0][0xb0c] ;  /* 0x0002c300ff177b82 */ /* 0x000eb00000000800 */
[----:B------:R-:W3:Y:S08]  /*11b0*/  LDC R14, c[0x0][0x370] ;  /* 0x0000dc00ff0e7b82 */ /* 0x000ef00000000800 */
[----:B------:R-:W4:Y:S01]  /*11c0*/  LDC R13, c[0x0][0x374] ;  /* 0x0000dd00ff0d7b82 */ /* 0x000f220000000800 */
[----:B-1----:R-:W-:-:S07]  /*11d0*/  ISETP.NE.AND P1, PT, R4, 0x1, PT ;  /* 0x000000010400780c */ /* 0x002fce0003f25270 */
[----:B------:R-:W3:Y:S01]  /*11e0*/  LDC.64 R6, c[0x0][0xb10] ;  /* 0x0002c400ff067b82 */ /* 0x000ee20000000a00 */
[----:B--2---:R-:W-:-:S07]  /*11f0*/  ISETP.NE.AND P2, PT, R23, 0x1, PT ;  /* 0x000000011700780c */ /* 0x004fce0003f45270 */
[----:B------:R-:W1:Y:S08]  /*1200*/  LDC R12, c[0x0][0xb20] ;  /* 0x0002c800ff0c7b82 */ /* 0x000e700000000800 */
[----:B------:R-:W2:Y:S01]  /*1210*/  LDC.64 R2, c[0x0][0xb28] ;  /* 0x0002ca00ff027b82 */ /* 0x000ea20000000a00 */
[----:B----4-:R-:W-:-:S04]  /*1220*/  IMAD.HI.U32 R15, R13, R5, RZ ;  /* 0x000000050d0f7227 */ /* 0x010fc800078e00ff */
[----:B------:R-:W-:-:S04]  /*1230*/  IMAD.HI.U32 R5, R22, R5, RZ ;  /* 0x0000000516057227 */ /* 0x000fc800078e00ff */
[----:B---3--:R-:W-:-:S05]  /*1240*/  IMAD.HI.U32 R16, R14, R6, RZ ;  /* 0x000000060e107227 */ /* 0x008fca00078e00ff */
[-C--:B------:R-:W-:Y:S01]  /*1250*/  @P2 SHF.R.U32.HI R14, RZ, R7.reuse, R16 ;  /* 0x00000007ff0e2219 */ /* 0x080fe20000011610 */
[----:B------:R-:W-:Y:S01]  /*1260*/  IMAD.HI.U32 R16, R9, R6, RZ ;  /* 0x0000000609107227 */ /* 0x000fe200078e00ff */
[-C--:B-1----:R-:W-:Y:S02]  /*1270*/  @P1 SHF.R.U32.HI R13, RZ, R12.reuse, R15 ;  /* 0x0000000cff0d1219 */ /* 0x082fe4000001160f */
[----:B------:R-:W-:Y:S02]  /*1280*/  SHF.R.U32.HI R5, RZ, R12, R5 ;  /* 0x0000000cff057219 */ /* 0x000fe40000011605 */
[----:B------:R-:W-:Y:S02]  /*1290*/  SHF.R.U32.HI R16, RZ, R7, R16 ;  /* 0x00000007ff107219 */ /* 0x000fe40000011610 */
[----:B------:R-:W-:Y:S01]  /*12a0*/  SEL R5, R22, R5, !P1 ;  /* 0x0000000516057207 */ /* 0x000fe20004800000 */
[----:B--2---:R-:W-:Y:S01]  /*12b0*/  IMAD.HI.U32 R15, R13, R2, RZ ;  /* 0x000000020d0f7227 */ /* 0x004fe200078e00ff */
[----:B------:R-:W-:-:S03]  /*12c0*/  SEL R16, R9, R16, !P2 ;  /* 0x0000001009107207 */ /* 0x000fc60005000000 */
[----:B------:R-:W-:Y:S01]  /*12d0*/  IMAD.HI.U32 R6, R14, R2, RZ ;  /* 0x000000020e067227 */ /* 0x000fe200078e00ff */
[----:B------:R-:W-:-:S04]  /*12e0*/  @P0 SHF.R.U32.HI R13, RZ, R3, R15 ;  /* 0x00000003ff0d0219 */ /* 0x000fc8000001160f */
[----:B------:R-:W-:Y:S01]  /*12f0*/  @P0 SHF.R.U32.HI R14, RZ, R3, R6 ;  /* 0x00000003ff0e0219 */ /* 0x000fe20000011606 */
[----:B------:R-:W-:-:S04]  /*1300*/  IMAD R13, R13, R11, RZ ;  /* 0x0000000b0d0d7224 */ /* 0x000fc800078e02ff */
[----:B------:R-:W-:Y:S01]  /*1310*/  IMAD R6, R14, R11, RZ ;  /* 0x0000000b0e067224 */ /* 0x000fe200078e02ff */
[----:B------:R-:W-:-:S04]  /*1320*/  ISETP.GE.AND P1, PT, R5, R13, PT ;  /* 0x0000000d0500720c */ /* 0x000fc80003f26270 */
[----:B------:R-:W-:Y:S01]  /*1330*/  ISETP.GE.OR P1, PT, R16, R6, P1 ;  /* 0x000000061000720c */ /* 0x000fe20000f26670 */
[----:B------:R-:W-:-:S05]  /*1340*/  IMAD.HI.U32 R6, R5, R2, RZ ;  /* 0x0000000205067227 */ /* 0x000fca00078e00ff */
[----:B------:R-:W-:-:S04]  /*1350*/  SHF.R.U32.HI R6, RZ, R3, R6 ;  /* 0x00000003ff067219 */ /* 0x000fc80000011606 */
[----:B------:R-:W-:-:S03]  /*1360*/  SEL R6, R5, R6, !P0 ;  /* 0x0000000605067207 */ /* 0x000fc60004000000 */
[----:B------:R-:W-:Y:S01]  /*1370*/  @!P1 IMAD.HI.U32 R7, R16, R2, RZ ;  /* 0x0000000210079227 */ /* 0x000fe200078e00ff */
[----:B------:R-:W-:-:S04]  /*1380*/  IADD3 R2, PT, PT, -R6, RZ, RZ ;  /* 0x000000ff06027210 */ /* 0x000fc80007ffe1ff */
[----:B------:R-:W-:Y:S01]  /*1390*/  @!P1 SHF.R.U32.HI R3, RZ, R3, R7 ;  /* 0x00000003ff039219 */ /* 0x000fe20000011607 */
[----:B------:R-:W-:Y:S01]  /*13a0*/  IMAD R2, R11, R2, R5 ;  /* 0x000000020b027224 */ /* 0x000fe200078e0205 */
[----:B------:R-:W-:Y:S02]  /*13b0*/  IADD3 R7, PT, PT, -R5, RZ, RZ ;  /* 0x000000ff05077210 */ /* 0x000fe40007ffe1ff */
[----:B------:R-:W-:-:S03]  /*13c0*/  @!P1 SEL R3, R16, R3, !P0 ;  /* 0x0000000310039207 */ /* 0x000fc60004000000 */
[----:B------:R-:W-:Y:S02]  /*13d0*/  IMAD R7, R4, R7, R22 ;  /* 0x0000000704077224 */ /* 0x000fe400078e0216 */
[--C-:B------:R-:W-:Y:S02]  /*13e0*/  @!P1 IMAD.IADD R6, R6, 0x1, -R3.reuse ;  /* 0x0000000106069824 */ /* 0x100fe400078e0a03 */
[----:B------:R-:W-:Y:S01]  /*13f0*/  @!P1 IMAD R3, R2, R14, R3 ;  /* 0x0000000e02039224 */ /* 0x000fe200078e0203 */
[----:B------:R-:W-:Y:S01]  /*1400*/  IADD3 R2, PT, PT, -R16, RZ, RZ ;  /* 0x000000ff10027210 */ /* 0x000fe20007ffe1ff */
[----:B------:R-:W-:Y:S02]  /*1410*/  @!P1 IMAD R5, R6, R11, R16 ;  /* 0x0000000b06059224 */ /* 0x000fe400078e0210 */
[----:B------:R-:W-:Y:S02]  /*1420*/  @!P1 IMAD.MOV.U32 R16, RZ, RZ, R3 ;  /* 0x000000ffff109224 */ /* 0x000fe400078e0003 */
[----:B------:R-:W-:-:S02]  /*1430*/  IMAD R2, R23, R2, R9 ;  /* 0x0000000217027224 */ /* 0x000fc400078e0209 */
[----:B------:R-:W-:Y:S02]  /*1440*/  IMAD R22, R5, R4, R7 ;  /* 0x0000000405167224 */ /* 0x000fe400078e0207 */
[----:B------:R-:W-:Y:S02]  /*1450*/  IMAD R23, R16, R23, R2 ;  /* 0x0000001710177224 */ /* 0x000fe400078e0202 */
.L_x_18:
[----:B------:R-:W-:Y:S05]  /*1460*/  BRA.U UP3, `(.L_x_19) ;  /* 0x0000000103407547 */ /* 0x000fea000b800000 */
[----:B------:R-:W1:Y:S08]  /*1470*/  LDC.64 R4, c[0x0][0xb10] ;  /* 0x0002c400ff047b82 */ /* 0x000e700000000a00 */
[----:B------:R-:W2:Y:S08]  /*1480*/  LDC.64 R2, c[0x0][0xb18] ;  /* 0x0002c600ff027b82 */ /* 0x000eb00000000a00 */
[----:B------:R-:W3:Y:S08]  /*1490*/  LDC R6, c[0x0][0xb20] ;  /* 0x0002c800ff067b82 */ /* 0x000ef00000000800 */
[----:B------:R-:W4:Y:S01]  /*14a0*/  LDC R7, c[0x0][0xb0c] ;  /* 0x0002c300ff077b82 */ /* 0x000f220000000800 */
[----:B-1----:R-:W-:-:S05]  /*14b0*/  IMAD.HI.U32 R4, R23, R4, RZ ;  /* 0x0000000417047227 */ /* 0x002fca00078e00ff */
[----:B------:R-:W-:Y:S01]  /*14c0*/  SHF.R.U32.HI R4, RZ, R5, R4 ;  /* 0x00000005ff047219 */ /* 0x000fe20000011604 */
[----:B--2---:R-:W-:Y:S01]  /*14d0*/  IMAD.HI.U32 R3, R22, R3, RZ ;  /* 0x0000000316037227 */ /* 0x004fe200078e00ff */
[----:B------:R-:W-:-:S04]  /*14e0*/  ISETP.NE.AND P0, PT, R2, 0x1, PT ;  /* 0x000000010200780c */ /* 0x000fc80003f05270 */
[----:B---3--:R-:W-:-:S04]  /*14f0*/  SHF.R.U32.HI R3, RZ, R6, R3 ;  /* 0x00000006ff037219 */ /* 0x008fc80000011603 */
[----:B------:R-:W-:Y:S02]  /*1500*/  SEL R3, R22, R3, !P0 ;  /* 0x0000000316037207 */ /* 0x000fe40004000000 */
[----:B----4-:R-:W-:-:S04]  /*1510*/  ISETP.NE.AND P1, PT, R7, 0x1, PT ;  /* 0x000000010700780c */ /* 0x010fc80003f25270 */
[----:B------:R-:W-:-:S05]  /*1520*/  SEL R5, R23, R4, !P1 ;  /* 0x0000000417057207 */ /* 0x000fca0004800000 */
[----:B------:R-:W-:Y:S02]  /*1530*/  IMAD.IADD R4, R3, 0x1, -R5 ;  /* 0x0000000103047824 */ /* 0x000fe400078e0a05 */
[----:B------:R-:W-:Y:S02]  /*1540*/  IMAD.IADD R3, R5, 0x1, -R3 ;  /* 0x0000000105037824 */ /* 0x000fe400078e0a03 */
[----:B------:R-:W-:Y:S02]  /*1550*/  IMAD R23, R4, R7, R23 ;  /* 0x0000000704177224 */ /* 0x000fe400078e0217 */
[----:B------:R-:W-:Y:S02]  /*1560*/  IMAD R22, R3, R2, R22 ;  /* 0x0000000203167224 */ /* 0x000fe400078e0216 */
.L_x_19:
[----:B------:R-:W-:Y:S05]  /*1570*/  BRA.U !UP1, `(.L_x_20) ;  /* 0x00000001090c7547 */ /* 0x000fea000b800000 */
[----:B------:R-:W-:Y:S01]  /*1580*/  UCGABAR_WAIT ;  /* 0x0000000000007dc7 */ /* 0x000fe20008000000 */
[----:B------:R-:W-:Y:S01]  /*1590*/  CCTL.IVALL ;  /* 0x00000000ff00798f */ /* 0x000fe20002000000 */
[----:B------:R-:W-:Y:S05]  /*15a0*/  BRA `(.L_x_21) ;  /* 0x0000000000047947 */ /* 0x000fea0003800000 */
.L_x_20:
[----:B------:R-:W-:Y:S06]  /*15b0*/  BAR.SYNC.DEFER_BLOCKING 0x0 ;  /* 0x0000000000007b1d */ /* 0x000fec0000010000 */
.L_x_21:
[----:B------:R-:W-:Y:S05]  /*15c0*/  BRA.U UP2, `(.L_x_22) ;  /* 0x0000001502407547 */ /* 0x000fea000b800000 */
[----:B------:R-:W1:Y:S01]  /*15d0*/  LDCU UR4, c[0x0][0x38c] ;  /* 0x00007180ff0477ac */ /* 0x000e620008000800 */
[----:B------:R-:W2:Y:S01]  /*15e0*/  LDC R8, c[0x0][0x370] ;  /* 0x0000dc00ff087b82 */ /* 0x000ea20000000800 */
[C---:B------:R-:W-:Y:S02]  /*15f0*/  IMAD.SHL.U32 R17, R9.reuse, 0x80, RZ ;  /* 0x0000008009117824 */ /* 0x040fe400078e00ff */
[----:B------:R-:W-:Y:S01]  /*1600*/  HFMA2 R15, -RZ, RZ, 0, 5.9604644775390625e-08 ;  /* 0x00000001ff0f7431 */ /* 0x000fe200000001ff */
[----:B------:R-:W-:Y:S01]  /*1610*/  UISETP.NE.AND UP1, UPT, UR10, URZ, UPT ;  /* 0x000000ff0a00728c */ /* 0x000fe2000bf25270 */
[----:B------:R-:W-:Y:S01]  /*1620*/  ISETP.NE.AND P4, PT, R10, RZ, P5 ;  /* 0x000000ff0a00720c */ /* 0x000fe20002f85270 */
[----:B------:R-:W-:Y:S01]  /*1630*/  IMAD.SHL.U32 R16, R9, 0x40, RZ ;  /* 0x0000004009107824 */ /* 0x000fe200078e00ff */
[----:B------:R-:W-:Y:S01]  /*1640*/  CS2R R12, SRZ ;  /* 0x00000000000c7805 */ /* 0x000fe2000001ff00 */
[----:B------:R-:W-:Y:S01]  /*1650*/  IMAD.MOV.U32 R14, RZ, RZ, RZ ;  /* 0x000000ffff0e7224 */ /* 0x000fe200078e00ff */
[----:B------:R-:W3:Y:S01]  /*1660*/  LDC R0, c[0x0][0x374] ;  /* 0x0000dd00ff007b82 */ /* 0x000ee20000000800 */
[----:B------:R-:W-:Y:S01]  /*1670*/  MOV R11, 0x1 ;  /* 0x00000001000b7802 */ /* 0x000fe20000000f00 */
[----:B------:R-:W4:Y:S01]  /*1680*/  LDCU.64 UR14, c[0x0][0x348] ;  /* 0x00006900ff0e77ac */ /* 0x000f220008000a00 */
[----:B------:R-:W-:Y:S01]  /*1690*/  LOP3.LUT R17, R17, 0x80, RZ, 0xc0, !PT ;  /* 0x0000008011117812 */ /* 0x000fe200078ec0ff */
[----:B------:R-:W-:Y:S01]  /*16a0*/  USEL UR22, UR6, 0x2, UP1 ;  /* 0x0000000206167887 */ /* 0x000fe20008800000 */
[----:B------:R-:W-:Y:S01]  /*16b0*/  UMOV UR23, URZ ;  /* 0x000000ff00177c82 */ /* 0x000fe20008000000 */
[----:B-1----:R-:W-:-:S04]  /*16c0*/  UIADD3 UR5, UPT, UPT, UR4, 0x3f, URZ ;  /* 0x0000003f04057890 */ /* 0x002fc8000fffe0ff */
[----:B------:R-:W-:-:S04]  /*16d0*/  USHF.R.S32.HI UR7, URZ, 0x1f, UR5 ;  /* 0x0000001fff077899 */ /* 0x000fc80008011405 */
[----:B------:R-:W-:Y:S02]  /*16e0*/  ULEA.HI UR7, UR7, UR5, URZ, 0x6 ;  /* 0x0000000507077291 */ /* 0x000fe4000f8f30ff */
[----:B------:R-:W-:Y:S02]  /*16f0*/  UIADD3 UR5, UPT, UPT, UR4, -0x1, URZ ;  /* 0xffffffff04057890 */ /* 0x000fe4000fffe0ff */
[----:B------:R-:W-:Y:S02]  /*1700*/  USHF.R.S32.HI UR7, URZ, 0x6, UR7 ;  /* 0x00000006ff077899 */ /* 0x000fe40008011407 */
[----:B------:R-:W-:Y:S02]  /*1710*/  UISETP.GE.U32.AND UP2, UPT, UR5, -0x7f, UPT ;  /* 0xffffff810500788c */ /* 0x000fe4000bf46070 */
[----:B------:R-:W-:Y:S02]  /*1720*/  UISETP.LT.U32.AND UP0, UPT, UR7, 0x8, UPT ;  /* 0x000000080700788c */ /* 0x000fe4000bf01070 */
[----:B------:R-:W-:-:S02]  /*1730*/  UIADD3 UR4, UPT, UPT, UR4, 0x7e, URZ ;  /* 0x0000007e04047890 */ /* 0x000fc4000fffe0ff */
[----:B------:R-:W-:-:S04]  /*1740*/  USEL UR5, UR7, 0x8, UP0 ;  /* 0x0000000807057887 */ /* 0x000fc80008000000 */
[----:B------:R-:W-:Y:S02]  /*1750*/  UIADD3 UR21, UPT, UPT, UR5, -0x1, URZ ;  /* 0xffffffff05157890 */ /* 0x000fe4000fffe0ff */
[----:B------:R-:W-:Y:S02]  /*1760*/  @UP2 UIADD3 UR21, UPT, UPT, UR5, URZ, URZ ;  /* 0x000000ff05152290 */ /* 0x000fe4000fffe0ff */
[----:B------:R-:W-:Y:S02]  /*1770*/  UIADD3 UR24, UPT, UPT, UR7, -UR5, URZ ;  /* 0x8000000507187290 */ /* 0x000fe4000fffe0ff */
[----:B------:R-:W-:Y:S02]  /*1780*/  UIADD3 UR13, UPT, UPT, UR21, 0x1, URZ ;  /* 0x00000001150d7890 */ /* 0x000fe4000fffe0ff */
[----:B--2-4-:R-:W-:-:S12]  /*1790*/  UIADD3 UR21, UPT, UPT, -UR21, URZ, URZ ;  /* 0x000000ff15157290 */ /* 0x014fd8000fffe1ff */
.L_x_42:
[----:B------:R-:W-:Y:S01]  /*17a0*/  UISETP.NE.AND UP0, UPT, UR37, URZ, UPT ;  /* 0x000000ff2500728c */ /* 0x000fe2000bf05270 */
[----:B------:R-:W1:Y:S08]  /*17b0*/  S2UR UR37, SR_CgaCtaId ;  /* 0x00000000002579c3 */ /* 0x000e700000008800 */
[----:B------:R-:W-:Y:S05]  /*17c0*/  BRA.U UP0, `(.L_x_23) ;  /* 0x0000000100347547 */ /* 0x000fea000b800000 */
[----:B------:R-:W2:Y:S01]  /*17d0*/  S2R R2, SR_CgaCtaId ;  /* 0x0000000000027919 */ /* 0x000ea20000008800 */
[----:B------:R-:W-:-:S04]  /*17e0*/  MOV R3, 0x400 ;  /* 0x0000040000037802 */ /* 0x000fc80000000f00 */
[----:B--2---:R-:W-:Y:S02]  /*17f0*/  LEA R2, R2, R3, 0x18 ;  /* 0x0000000302027211 */ /* 0x004fe400078ec0ff */
[----:B------:R-:W-:-:S03]  /*1800*/  SHF.L.U32 R3, R11, 0x1f, RZ ;  /* 0x0000001f0b037819 */ /* 0x000fc600000006ff */
[----:B------:R-:W-:-:S04]  /*1810*/  IMAD R2, R12, 0x8, R2 ;  /* 0x000000080c027824 */ /* 0x000fc800078e0202 */
[----:B------:R-:W2:Y:S02]  /*1820*/  SYNCS.PHASECHK.TRANS64.TRYWAIT P0, [R2+URZ+0x140], R3 ;  /* 0x00014003020075a7 */ /* 0x000ea400080011ff */
[----:B--2---:R-:W-:Y:S05]  /*1830*/  @!P0 BRA `(.L_x_24) ;  /* 0x0000009000648947 */ /* 0x004fea0003800000 */
.L_x_234:
[----:B------:R-:W-:Y:S01]  /*1840*/  VIADD R12, R12, 0x1 ;  /* 0x000000010c0c7836 */ /* 0x000fe20000000000 */
[----:B------:R2:W-:Y:S04]  /*1850*/  SYNCS.ARRIVE.TRANS64.A1T0 RZ, [R2+URZ+0x130], RZ ;  /* 0x000130ff02ff79a7 */ /* 0x0005e800081000ff */
[----:B------:R-:W-:-:S04]  /*1860*/  ISETP.NE.AND P0, PT, R12, 0x2, PT ;  /* 0x000000020c00780c */ /* 0x000fc80003f05270 */
[----:B------:R-:W-:Y:S02]  /*1870*/  SEL R12, R12, RZ, P0 ;  /* 0x000000ff0c0c7207 */ /* 0x000fe40000000000 */
[----:B--2---:R-:W-:-:S04]  /*1880*/  SEL R2, RZ, 0x1, P0 ;  /* 0x00000001ff027807 */ /* 0x004fc80000000000 */
[----:B------:R-:W-:-:S07]  /*1890*/  LOP3.LUT R11, R11, R2, RZ, 0x3c, !PT ;  /* 0x000000020b0b7212 */ /* 0x000fce00078e3cff */
.L_x_23:
[----:B------:R-:W-:Y:S01]  /*18a0*/  UMOV UR6, 0x400 ;  /* 0x0000040000067882 */ /* 0x000fe20000000000 */
[----:B------:R-:W-:Y:S01]  /*18b0*/  SHF.L.U32 R2, R15, 0x1f, RZ ;  /* 0x0000001f0f027819 */ /* 0x000fe200000006ff */
[----:B-1----:R-:W-:Y:S01]  /*18c0*/  ULEA UR6, UR37, UR6, 0x18 ;  /* 0x0000000625067291 */ /* 0x002fe2000f8ec0ff */
[----:B------:R-:W-:Y:S01]  /*18d0*/  R2UR UR35, R16 ;  /* 0x00000000102372ca */ /* 0x000fe200000e0000 */
[----:B------:R-:W-:Y:S01]  /*18e0*/  UISETP.GE.U32.AND UP0, UPT, UR4, 0x7f, UPT ;  /* 0x0000007f0400788c */ /* 0x000fe2000bf06070 */
[----:B------:R-:W-:Y:S01]  /*18f0*/  R2UR UR11, R17 ;  /* 0x00000000110b72ca */ /* 0x000fe200000e0000 */
[----:B------:R-:W-:Y:S01]  /*1900*/  ULEA UR8, UR23, UR6, 0x3 ;  /* 0x0000000617087291 */ /* 0x000fe2000f8e18ff */
[----:B------:R-:W-:-:S08]  /*1910*/  UMOV UR25, URZ ;  /* 0x000000ff00197c82 */ /* 0x000fd00008000000 */
[----:B------:R1:W2:Y:S01]  /*1920*/  SYNCS.PHASECHK.TRANS64.TRYWAIT P0, [UR8+0x40], R2 ;  /* 0x00004002ff0075a7 */ /* 0x0002a20008001108 */
[----:B------:R-:W-:-:S13]  /*1930*/  R2UR UR8, R22 ;  /* 0x00000000160872ca */ /* 0x000fda00000e0000 */
[----:B------:R-:W-:Y:S01]  /*1940*/  ULEA UR11, UR8, UR11, 0x8 ;  /* 0x0000000b080b7291 */ /* 0x000fe2000f8e40ff */
[----:B-1----:R-:W-:-:S05]  /*1950*/  LEA.HI R2, R23, R23, RZ, 0x1 ;  /* 0x0000001717027211 */ /* 0x002fca00078f08ff */
[----:B------:R-:W-:-:S05]  /*1960*/  IMAD.SHL.U32 R2, R2, 0x40, RZ ;  /* 0x0000004002027824 */ /* 0x000fca00078e00ff */
[----:B------:R-:W-:-:S04]  /*1970*/  LOP3.LUT R2, R2, 0xffffff80, RZ, 0xc0, !PT ;  /* 0xffffff8002027812 */ /* 0x000fc800078ec0ff */
[----:B------:R-:W-:-:S13]  /*1980*/  R2UR UR9, R2 ;  /* 0x00000000020972ca */ /* 0x000fda00000e0000 */
[----:B------:R-:W-:Y:S01]  /*1990*/  ULOP3.LUT UR35, UR9, 0x40, UR35, 0xf8, !UPT ;  /* 0x0000004009237892 */ /* 0x000fe2000f8ef823 */
[----:B------:R-:W-:Y:S11]  /*19a0*/  BRA.U !UP0, `(.L_x_25) ;  /* 0x0000000108c07547 */ /* 0x000ff6000b800000 */
[----:B------:R-:W-:Y:S01]  /*19b0*/  UMOV UR16, UR21 ;  /* 0x0000001500107c82 */ /* 0x000fe20008000000 */
[----:B------:R-:W-:Y:S01]  /*19c0*/  UMOV UR17, UR23 ;  /* 0x0000001700117c82 */ /* 0x000fe20008000000 */
[----:B------:R-:W-:-:S05]  /*19d0*/  UMOV UR34, URZ ;  /* 0x000000ff00227c82 */ /* 0x000fca0008000000 */
.L_x_31:
[----:B------:R-:W-:Y:S01]  /*19e0*/  ULEA UR33, UR17, UR6, 0x3 ;  /* 0x0000000611217291 */ /* 0x000fe2000f8e18ff */
[----:B------:R-:W-:Y:S01]  /*19f0*/  @P5 MOV R3, 0xc000 ;  /* 0x0000c00000035802 */ /* 0x000fe20000000f00 */
[----:B-12-4-:R-:W-:Y:S10]  /*1a00*/  @P0 BRA `(.L_x_26) ;  /* 0x00000000000c0947 */ /* 0x016ff40003800000 */
[----:B------:R-:W-:-:S04]  /*1a10*/  SHF.L.U32 R4, R15, 0x1f, RZ ;  /* 0x0000001f0f047819 */ /* 0x000fc800000006ff */
[----:B------:R-:W1:Y:S02]  /*1a20*/  SYNCS.PHASECHK.TRANS64.TRYWAIT P0, [UR33+0x40], R4 ;  /* 0x00004004ff0075a7 */ /* 0x000e640008001121 */
[----:B-1----:R-:W-:Y:S05]  /*1a30*/  @!P0 BRA `(.L_x_27) ;  /* 0x0000008c00f88947 */ /* 0x002fea0003800000 */
.L_x_26:
[----:B------:R2:W-:Y:S01]  /*1a40*/  @P5 SYNCS.ARRIVE.TRANS64 RZ, [UR33], R3 ;  /* 0x00000003ffff59a7 */ /* 0x0005e20008000021 */
[----:B------:R-:W-:Y:S02]  /*1a50*/  ULOP3.LUT UR8, UR22, 0x2, URZ, 0xfc, !UPT ;  /* 0x0000000216087892 */ /* 0x000fe4000f8efcff */
[----:B------:R-:W-:Y:S02]  /*1a60*/  UIADD3 UR16, UPT, UPT, UR16, 0x1, URZ ;  /* 0x0000000110107890 */ /* 0x000fe4000fffe0ff */
[----:B------:R-:W-:Y:S02]  /*1a70*/  UISETP.NE.AND UP0, UPT, UR8, 0x2, UPT ;  /* 0x000000020800788c */ /* 0x000fe4000bf05270 */
[----:B------:R-:W-:-:S07]  /*1a80*/  UISETP.NE.AND UP2, UPT, UR16, 0x1, UPT ;  /* 0x000000011000788c */ /* 0x000fce000bf45270 */
[----:B------:R-:W-:Y:S05]  /*1a90*/  BRA.U UP0, `(.L_x_28) ;  /* 0x0000000100047547 */ /* 0x000fea000b800000 */
[----:B------:R-:W-:Y:S05]  /*1aa0*/  BPT.TRAP 0x1 ;  /* 0x000000040000795c */ /* 0x000fea0000300000 */
.L_x_28:
[----:B------:R-:W-:Y:S04]  /*1ab0*/  BSSY.RECONVERGENT B0, `(.L_x_29) ;  /* 0x0000003000007945 */ /* 0x000fe80003800200 */
[----:B------:R-:W-:Y:S05]  /*1ac0*/  @!P4 BRA `(.L_x_30) ;  /* 0x000000000004c947 */ /* 0x000fea0003800000 */
[----:B------:R-:W-:Y:S05]  /*1ad0*/  BPT.TRAP 0x1 ;  /* 0x000000040000795c */ /* 0x000fea0000300000 */
.L_x_30:
[----:B------:R-:W-:Y:S05]  /*1ae0*/  BSYNC.RECONVERGENT B0 ;  /* 0x0000000000007941 */ /* 0x000fea0003800200 */
.L_x_29:
[----:B------:R-:W-:Y:S02]  /*1af0*/  UIADD3 UR23, UPT, UPT, UR17, 0x1, URZ ;  /* 0x0000000111177890 */ /* 0x000fe4000fffe0ff */
[----:B------:R-:W-:Y:S02]  /*1b00*/  ULEA UR32, UR17, UR6, 0xd ;  /* 0x0000000611207291 */ /* 0x000fe4000f8e68ff */
[----:B------:R-:W-:Y:S02]  /*1b10*/  UISETP.NE.AND UP0, UPT, UR23, 0x8, UPT ;  /* 0x000000081700788c */ /* 0x000fe4000bf05270 */
[----:B------:R-:W-:Y:S02]  /*1b20*/  UIADD3 UR28, UP1, UPT, UR14, 0x80, URZ ;  /* 0x000000800e1c7890 */ /* 0x000fe4000ff3e0ff */
[----:B------:R-:W-:Y:S02]  /*1b30*/  USEL UR9, URZ, 0x1, UP0 ;  /* 0x00000001ff097887 */ /* 0x000fe40008000000 */
[----:B------:R-:W-:-:S02]  /*1b40*/  USEL UR23, UR23, URZ, UP0 ;  /* 0x000000ff17177287 */ /* 0x000fc40008000000 */
[----:B------:R-:W-:Y:S02]  /*1b50*/  UIADD3 UR26, UP0, UPT, UR14, 0x180, URZ ;  /* 0x000001800e1a7890 */ /* 0x000fe4000ff1e0ff */
[----:B------:R-:W-:Y:S01]  /*1b60*/  ULEA UR8, UR23, UR6, 0x3 ;  /* 0x0000000617087291 */ /* 0x000fe2000f8e18ff */
[----:B------:R-:W-:Y:S01]  /*1b70*/  LOP3.LUT R15, R15, UR9, RZ, 0x3c, !PT ;  /* 0x000000090f0f7c12 */ /* 0x000fe2000f8e3cff */
[----:B------:R-:W-:Y:S02]  /*1b80*/  ULOP3.LUT UR33, UR33, 0xfefffff8, URZ, 0xc0, !UPT ;  /* 0xfefffff821217892 */ /* 0x000fe4000f8ec0ff */
[----:B------:R-:W-:Y:S01]  /*1b90*/  UIADD3.X UR29, UPT, UPT, URZ, UR15, URZ, UP1, !UPT ;  /* 0x0000000fff1d7290 */ /* 0x000fe20008ffe4ff */
[----:B-1----:R-:W-:Y:S01]  /*1ba0*/  SHF.L.U32 R2, R15, 0x1f, RZ ;  /* 0x0000001f0f027819 */ /* 0x002fe200000006ff */
[----:B------:R-:W-:Y:S02]  /*1bb0*/  UIADD3 UR32, UPT, UPT, UR32, 0x8400, URZ ;  /* 0x0000840020207890 */ /* 0x000fe4000fffe0ff */
[----:B------:R-:W-:Y:S01]  /*1bc0*/  UIADD3.X UR27, UPT, UPT, URZ, UR15, URZ, UP0, !UPT ;  /* 0x0000000fff1b7290 */ /* 0x000fe200087fe4ff */
[----:B------:R1:W4:Y:S01]  /*1bd0*/  SYNCS.PHASECHK.TRANS64.TRYWAIT P0, [UR8+0x40], R2 ;  /* 0x00004002ff0075a7 */ /* 0x0003220008001108 */
[----:B------:R-:W-:Y:S01]  /*1be0*/  ULEA UR8, UR17, UR6, 0xe ;  /* 0x0000000611087291 */ /* 0x000fe2000f8e70ff */
[----:B------:R-:W-:Y:S01]  /*1bf0*/  UMOV UR18, 0x0 ;  /* 0x0000000000127882 */ /* 0x000fe20000000000 */
[----:B------:R-:W-:-:S02]  /*1c00*/  UMOV UR19, 0x10000000 ;  /* 0x1000000000137882 */ /* 0x000fc40000000000 */
[----:B------:R-:W-:Y:S01]  /*1c10*/  UIADD3 UR8, UPT, UPT, UR8, 0x18400, URZ ;  /* 0x0001840008087890 */ /* 0x000fe2000fffe0ff */
[----:B------:R2:W-:Y:S01]  /*1c20*/  UTMALDG.3D.2CTA [UR32], [UR28], desc[UR18] ;  /* 0x000012201c0075b4 */ /* 0x0005e20008211000 */
[----:B------:R-:W-:Y:S01]  /*1c30*/  UMOV UR10, UR34 ;  /* 0x00000022000a7c82 */ /* 0x000fe20008000000 */
[----:B------:R-:W-:Y:S01]  /*1c40*/  UMOV UR12, UR36 ;  /* 0x00000024000c7c82 */ /* 0x000fe20008000000 */
[----:B------:R-:W-:Y:S01]  /*1c50*/  UMOV UR9, UR33 ;  /* 0x0000002100097c82 */ /* 0x000fe20008000000 */
[----:B------:R-:W-:Y:S01]  /*1c60*/  UMOV UR25, UR13 ;  /* 0x0000000d00197c82 */ /* 0x000fe20008000000 */
[----:B------:R-:W-:-:S03]  /*1c70*/  UMOV UR17, UR23 ;  /* 0x0000001700117c82 */ /* 0x000fc60008000000 */
[----:B------:R1:W-:Y:S01]  /*1c80*/  UTMALDG.3D.2CTA [UR8], [UR26], desc[UR18] ;  /* 0x000012081a0075b4 */ /* 0x0003e20008211000 */
[----:B--2---:R-:W-:Y:S01]  /*1c90*/  UIADD3 UR34, UPT, UPT, UR34, 0x40, URZ ;  /* 0x0000004022227890 */ /* 0x004fe2000fffe0ff */
[----:B------:R-:W-:Y:S11]  /*1ca0*/  BRA.U UP2, `(.L_x_31) ;  /* 0xfffffffd024c7547 */ /* 0x000ff6000b83ffff */
.L_x_25:
[----:B--2-4-:R-:W-:Y:S01]  /*1cb0*/  PLOP3.LUT P0, PT, PT, PT, UP5, 0x80, 0x8 ;  /* 0x000000000008781c */ /* 0x014fe20003f0f058 */
[----:B-1----:R-:W-:Y:S01]  /*1cc0*/  ULEA UR8, UR23, UR6, 0x3 ;  /* 0x0000000617087291 */ /* 0x002fe2000f8e18ff */
[----:B------:R-:W-:Y:S01]  /*1cd0*/  SHF.L.U32 R2, R15, 0x1f, RZ ;  /* 0x0000001f0f027819 */ /* 0x000fe200000006ff */
[----:B------:R-:W-:-:S10]  /*1ce0*/  UISETP.GT.AND UP0, UPT, UR7, UR5, UPT ;  /* 0x000000050700728c */ /* 0x000fd4000bf04270 */
[----:B------:R-:W-:Y:S01]  /*1cf0*/  @!P0 SYNCS.ARRIVE.TRANS64.A1T0 RZ, [UR6+0xc8], RZ ;  /* 0x0000c8ffffff89a7 */ /* 0x000fe20008100006 */
[----:B------:R1:W2:Y:S01]  /*1d00*/  SYNCS.PHASECHK.TRANS64.TRYWAIT P0, [UR8+0x40], R2 ;  /* 0x00004002ff0075a7 */ /* 0x0002a20008001108 */
[----:B------:R-:W-:Y:S05]  /*1d10*/  BRA.U !UP0, `(.L_x_32) ;  /* 0x0000000108c07547 */ /* 0x000fea000b800000 */
[----:B------:R-:W-:Y:S01]  /*1d20*/  UIADD3 UR26, UPT, UPT, UR24, UR25, URZ ;  /* 0x00000019181a7290 */ /* 0x000fe2000fffe0ff */
[----:B------:R-:W-:-:S11]  /*1d30*/  UMOV UR27, UR23 ;  /* 0x00000017001b7c82 */ /* 0x000fd60008000000 */
.L_x_38:
[----:B------:R-:W-:Y:S01]  /*1d40*/  ULEA UR17, UR27, UR6, 0x3 ;  /* 0x000000061b117291 */ /* 0x000fe2000f8e18ff */
[----:B--2---:R-:W-:Y:S01]  /*1d50*/  @P5 MOV R3, 0xc000 ;  /* 0x0000c00000035802 */ /* 0x004fe20000000f00 */
[----:B-12---:R-:W-:Y:S10]  /*1d60*/  @P0 BRA `(.L_x_33) ;  /* 0x00000000000c0947 */ /* 0x006ff40003800000 */
[----:B------:R-:W-:-:S04]  /*1d70*/  SHF.L.U32 R4, R15, 0x1f, RZ ;  /* 0x0000001f0f047819 */ /* 0x000fc800000006ff */
[----:B------:R-:W2:Y:S02]  /*1d80*/  SYNCS.PHASECHK.TRANS64.TRYWAIT P0, [UR17+0x40], R4 ;  /* 0x00004004ff0075a7 */ /* 0x000ea40008001111 */
[----:B--2---:R-:W-:Y:S05]  /*1d90*/  @!P0 BRA `(.L_x_34) ;  /* 0x0000008c00388947 */ /* 0x004fea0003800000 */
.L_x_33:
[----:B------:R2:W-:Y:S01]  /*1da0*/  @P5 SYNCS.ARRIVE.TRANS64 RZ, [UR17], R3 ;  /* 0x00000003ffff59a7 */ /* 0x0005e20008000011 */
[----:B------:R-:W-:-:S04]  /*1db0*/  ULOP3.LUT UR8, UR22, 0x2, URZ, 0xfc, !UPT ;  /* 0x0000000216087892 */ /* 0x000fc8000f8efcff */
[----:B------:R-:W-:-:S09]  /*1dc0*/  UISETP.NE.AND UP0, UPT, UR8, 0x2, UPT ;  /* 0x000000020800788c */ /* 0x000fd2000bf05270 */
[----:B------:R-:W-:Y:S05]  /*1dd0*/  BRA.U UP0, `(.L_x_35) ;  /* 0x0000000100047547 */ /* 0x000fea000b800000 */
[----:B------:R-:W-:Y:S05]  /*1de0*/  BPT.TRAP 0x1 ;  /* 0x000000040000795c */ /* 0x000fea0000300000 */
.L_x_35:
[----:B------:R-:W-:Y:S04]  /*1df0*/  BSSY.RECONVERGENT B0, `(.L_x_36) ;  /* 0x0000003000007945 */ /* 0x000fe80003800200 */
[----:B------:R-:W-:Y:S05]  /*1e00*/  @!P4 BRA `(.L_x_37) ;  /* 0x000000000004c947 */ /* 0x000fea0003800000 */
[----:B------:R-:W-:Y:S05]  /*1e10*/  BPT.TRAP 0x1 ;  /* 0x000000040000795c */ /* 0x000fea0000300000 */
.L_x_37:
[----:B------:R-:W-:Y:S05]  /*1e20*/  BSYNC.RECONVERGENT B0 ;  /* 0x0000000000007941 */ /* 0x000fea0003800200 */
.L_x_36:
        /* <DEDUP_REMOVED lines=9> */
[----:B------:R-:W-:Y:S02]  /*1ec0*/  USHF.L.U32 UR18, UR25, 0x6, URZ ;  /* 0x0000000619127899 */ /* 0x000fe400080006ff */
[----:B------:R-:W-:Y:S01]  /*1ed0*/  ULOP3.LUT UR17, UR17, 0xfefffff8, URZ, 0xc0, !UPT ;  /* 0xfefffff811117892 */ /* 0x000fe2000f8ec0ff */
[----:B-1----:R-:W-:Y:S01]  /*1ee0*/  SHF.L.U32 R2, R15, 0x1f, RZ ;  /* 0x0000001f0f027819 */ /* 0x002fe200000006ff */
[----:B------:R-:W-:Y:S02]  /*1ef0*/  UIADD3 UR16, UPT, UPT, UR16, 0x8400, URZ ;  /* 0x0000840010107890 */ /* 0x000fe4000fffe0ff */
[----:B------:R-:W-:Y:S01]  /*1f00*/  UIADD3.X UR33, UPT, UPT, URZ, UR15, URZ, UP1, !UPT ;  /* 0x0000000fff217290 */ /* 0x000fe20008ffe4ff */
[----:B------:R4:W1:Y:S01]  /*1f10*/  SYNCS.PHASECHK.TRANS64.TRYWAIT P0, [UR8+0x40], R2 ;  /* 0x00004002ff0075a7 */ /* 0x0008620008001108 */
[----:B------:R-:W-:-:S02]  /*1f20*/  ULEA UR8, UR27, UR6, 0xe ;  /* 0x000000061b087291 */ /* 0x000fc4000f8e70ff */
[----:B------:R-:W-:Y:S02]  /*1f30*/  UIADD3.X UR31, UPT, UPT, URZ, UR15, URZ, UP0, !UPT ;  /* 0x0000000fff1f7290 */ /* 0x000fe400087fe4ff */
[----:B------:R-:W-:Y:S01]  /*1f40*/  UIADD3 UR8, UPT, UPT, UR8, 0x18400, URZ ;  /* 0x0001840008087890 */ /* 0x000fe2000fffe0ff */
[----:B------:R-:W-:Y:S01]  /*1f50*/  UMOV UR28, 0x0 ;  /* 0x00000000001c7882 */ /* 0x000fe20000000000 */
[----:B------:R-:W-:Y:S01]  /*1f60*/  UMOV UR29, 0x10000000 ;  /* 0x10000000001d7882 */ /* 0x000fe20000000000 */
[----:B------:R-:W-:Y:S01]  /*1f70*/  UMOV UR19, UR35 ;  /* 0x0000002300137c82 */ /* 0x000fe20008000000 */
[----:B------:R-:W-:Y:S01]  /*1f80*/  UMOV UR20, UR36 ;  /* 0x0000002400147c82 */ /* 0x000fe20008000000 */
[----:B------:R-:W-:Y:S01]  /*1f90*/  UMOV UR12, UR36 ;  /* 0x00000024000c7c82 */ /* 0x000fe20008000000 */
[----:B------:R-:W-:Y:S01]  /*1fa0*/  UMOV UR9, UR17 ;  /* 0x0000001100097c82 */ /* 0x000fe20008000000 */
[----:B------:R-:W-:Y:S01]  /*1fb0*/  UMOV UR10, UR18 ;  /* 0x00000012000a7c82 */ /* 0x000fe20008000000 */
[----:B------:R4:W-:Y:S01]  /*1fc0*/  UTMALDG.3D.2CTA [UR16], [UR32], desc[UR28] ;  /* 0x00001c10200075b4 */ /* 0x0009e20008211000 */
[----:B------:R-:W-:Y:S01]  /*1fd0*/  UIADD3 UR25, UPT, UPT, UR25, 0x1, URZ ;  /* 0x0000000119197890 */ /* 0x000fe2000fffe0ff */
[----:B------:R-:W-:-:S03]  /*1fe0*/  UMOV UR27, UR23 ;  /* 0x00000017001b7c82 */ /* 0x000fc60008000000 */
[----:B------:R-:W-:Y:S01]  /*1ff0*/  UISETP.NE.AND UP0, UPT, UR25, UR26, UPT ;  /* 0x0000001a1900728c */ /* 0x000fe2000bf05270 */
[----:B------:R4:W-:Y:S08]  /*2000*/  UTMALDG.3D.2CTA [UR8], [UR30], desc[UR28] ;  /* 0x00001c081e0075b4 */ /* 0x0009f00008211000 */
[----:B----4-:R-:W-:Y:S05]  /*2010*/  BRA.U UP0, `(.L_x_38) ;  /* 0xfffffffd00487547 */ /* 0x010fea000b83ffff */
.L_x_32:
[C---:B-1----:R-:W-:Y:S01]  /*2020*/  LEA R2, R14.reuse, UR6, 0x3 ;  /* 0x000000060e027c11 */ /* 0x042fe2000f8e18ff */
[----:B------:R-:W-:Y:S01]  /*2030*/  NOP ;  /* 0x0000000000007918 */ /* 0x000fe20000000000 */
[----:B--2---:R-:W-:Y:S02]  /*2040*/  SHF.L.U32 R3, R13, 0x1f, RZ ;  /* 0x0000001f0d037819 */ /* 0x004fe400000006ff */
[----:B------:R-:W-:Y:S02]  /*2050*/  LEA R4, R14, UR6, 0x4 ;  /* 0x000000060e047c11 */ /* 0x000fe4000f8e20ff */
[----:B------:R-:W1:Y:S02]  /*2060*/  SYNCS.PHASECHK.TRANS64.TRYWAIT P0, [R2+URZ+0xd0], R3 ;  /* 0x0000d003020075a7 */ /* 0x000e6400080011ff */
[----:B-1----:R-:W-:Y:S05]  /*2070*/  @!P0 BRA `(.L_x_39) ;  /* 0x0000008800988947 */ /* 0x002fea0003800000 */
.L_x_237:
[----:B------:R-:W2:Y:S01]  /*2080*/  LDS.128 R4, [R4+0x160] ;  /* 0x0001600004047984 */ /* 0x000ea20000000c00 */
[----:B------:R-:W-:Y:S01]  /*2090*/  ISETP.GE.AND P0, PT, R65, 0x1, PT ;  /* 0x000000014100780c */ /* 0x000fe20003f06270 */
[----:B-1----:R-:W-:Y:S01]  /*20a0*/  VIADD R2, R2, 0xe0 ;  /* 0x000000e002027836 */ /* 0x002fe20000000000 */
[----:B------:R-:W-:Y:S01]  /*20b0*/  @!PT LDS RZ, [RZ] ;  /* 0x00000000fffff984 */ /* 0x000fe20000000800 */
[----:B------:R-:W-:Y:S01]  /*20c0*/  @!PT LDS RZ, [RZ] ;  /* 0x00000000fffff984 */ /* 0x000fe20000000800 */
[----:B------:R-:W-:Y:S01]  /*20d0*/  @!PT LDS RZ, [RZ] ;  /* 0x00000000fffff984 */ /* 0x000fe20000000800 */
[----:B------:R-:W-:Y:S01]  /*20e0*/  @!PT LDS RZ, [RZ] ;  /* 0x00000000fffff984 */ /* 0x000fe20000000800 */
[----:B------:R1:W-:Y:S06]  /*20f0*/  MEMBAR.ALL.CTA ;  /* 0x0000000000007992 */ /* 0x0003ec0000008000 */
[----:B-1----:R-:W1:Y:S01]  /*2100*/  FENCE.VIEW.ASYNC.S ;  /* 0x00000000000073c6 */ /* 0x002e620000000000 */
[----:B------:R-:W-:-:S04]  /*2110*/  PRMT R2, RZ, 0x654, R2 ;  /* 0x00000654ff027816 */ /* 0x000fc80000000002 */
[----:B-1----:R1:W-:Y:S01]  /*2120*/  SYNCS.ARRIVE.TRANS64.RED.A1T0 RZ, [R2+URZ], RZ ;  /* 0x000000ff02ff79a7 */ /* 0x0023e200081004ff */
[----:B--2---:R-:W-:-:S13]  /*2130*/  LOP3.LUT P2, RZ, R6, 0x1, RZ, 0xc0, !PT ;  /* 0x0000000106ff7812 */ /* 0x004fda000784c0ff */
[----:B------:R-:W-:Y:S01]  /*2140*/  @P2 SHF.R.U32.HI R3, RZ, 0x10, R5 ;  /* 0x00000010ff032819 */ /* 0x000fe20000011605 */
[----:B------:R-:W-:Y:S01]  /*2150*/  VOTEU.ANY UP0, P2 ;  /* 0x0000000000ff7886 */ /* 0x000fe20001000100 */
[----:B------:R-:W-:Y:S02]  /*2160*/  @P2 MOV R10, R4 ;  /* 0x00000004000a2202 */ /* 0x000fe40000000f00 */
[----:B------:R-:W-:Y:S02]  /*2170*/  @P2 R2UR.BROADCAST UR8, R3 ;  /* 0x00000000030822ca */ /* 0x000fe400008e0000 */
[----:B------:R-:W-:-:S11]  /*2180*/  @P2 LOP3.LUT R9, R5, 0xffff, RZ, 0xc0, !PT ;  /* 0x0000ffff05092812 */ /* 0x000fd600078ec0ff */
[----:B------:R-:W-:Y:S01]  /*2190*/  @UP0 UMOV UR36, UR8 ;  /* 0x0000000800240c82 */ /* 0x000fe20008000000 */
[----:B-1----:R-:W-:Y:S05]  /*21a0*/  @!P0 BRA `(.L_x_40) ;  /* 0x0000000000b88947 */ /* 0x002fea0003800000 */
[----:B------:R-:W3:Y:S01]  /*21b0*/  LDC.64 R4, c[0x0][0xb18] ;  /* 0x0002c600ff047b82 */ /* 0x000ee20000000a00 */
[----:B------:R-:W-:-:S07]  /*21c0*/  ISETP.NE.AND P3, PT, R65, 0x1, PT ;  /* 0x000000014100780c */ /* 0x000fce0003f65270 */
[----:B------:R-:W1:Y:S08]  /*21d0*/  LDC.64 R6, c[0x0][0xb10] ;  /* 0x0002c400ff067b82 */ /* 0x000e700000000a00 */
[----:B------:R-:W2:Y:S08]  /*21e0*/  LDC R18, c[0x0][0xb20] ;  /* 0x0002c800ff127b82 */ /* 0x000eb00000000800 */
[----:B------:R-:W4:Y:S01]  /*21f0*/  LDC R19, c[0x0][0xb0c] ;  /* 0x0002c300ff137b82 */ /* 0x000f220000000800 */
[----:B---3--:R-:W-:Y:S01]  /*2200*/  IMAD.HI.U32 R21, R0, R5, RZ ;  /* 0x0000000500157227 */ /* 0x008fe200078e00ff */
[----:B------:R-:W-:-:S03]  /*2210*/  ISETP.NE.AND P0, PT, R4, 0x1, PT ;  /* 0x000000010400780c */ /* 0x000fc60003f05270 */
[----:B------:R-:W-:-:S03]  /*2220*/  IMAD.HI.U32 R5, R9, R5, RZ ;  /* 0x0000000509057227 */ /* 0x000fc600078e00ff */
[----:B------:R-:W3:Y:S01]  /*2230*/  LDC.64 R2, c[0x0][0xb28] ;  /* 0x0002ca00ff027b82 */ /* 0x000ee20000000a00 */
[----:B-1----:R-:W-:-:S04]  /*2240*/  IMAD.HI.U32 R22, R8, R6, RZ ;  /* 0x0000000608167227 */ /* 0x002fc800078e00ff */
[----:B------:R-:W-:Y:S01]  /*2250*/  IMAD.HI.U32 R23, R10, R6, RZ ;  /* 0x000000060a177227 */ /* 0x000fe200078e00ff */
[----:B------:R-:W-:Y:S02]  /*2260*/  SHF.R.U32.HI R22, RZ, R7, R22 ;  /* 0x00000007ff167219 */ /* 0x000fe40000011616 */
[-C--:B--2---:R-:W-:Y:S02]  /*2270*/  SHF.R.U32.HI R21, RZ, R18.reuse, R21 ;  /* 0x00000012ff157219 */ /* 0x084fe40000011615 */
[----:B------:R-:W-:Y:S02]  /*2280*/  SHF.R.U32.HI R5, RZ, R18, R5 ;  /* 0x00000012ff057219 */ /* 0x000fe40000011605 */
[----:B------:R-:W-:Y:S02]  /*2290*/  SEL R21, R0, R21, !P0 ;  /* 0x0000001500157207 */ /* 0x000fe40004000000 */
[----:B------:R-:W-:Y:S02]  /*22a0*/  SHF.R.U32.HI R23, RZ, R7, R23 ;  /* 0x00000007ff177219 */ /* 0x000fe40000011617 */
[----:B----4-:R-:W-:-:S02]  /*22b0*/  ISETP.NE.AND P1, PT, R19, 0x1, PT ;  /* 0x000000011300780c */ /* 0x010fc40003f25270 */
[----:B------:R-:W-:Y:S02]  /*22c0*/  SEL R5, R9, R5, !P0 ;  /* 0x0000000509057207 */ /* 0x000fe40004000000 */
[----:B------:R-:W-:Y:S02]  /*22d0*/  SEL R22, R8, R22, !P1 ;  /* 0x0000001608167207 */ /* 0x000fe40004800000 */
[----:B------:R-:W-:Y:S01]  /*22e0*/  SEL R23, R10, R23, !P1 ;  /* 0x000000170a177207 */ /* 0x000fe20004800000 */
[----:B---3--:R-:W-:-:S04]  /*22f0*/  IMAD.HI.U32 R20, R21, R2, RZ ;  /* 0x0000000215147227 */ /* 0x008fc800078e00ff */
        /* <DEDUP_REMOVED lines=10> */
[----:B------:R-:W-:-:S04]  /*23a0*/  @!P0 IMAD.HI.U32 R7, R23, R2, RZ ;  /* 0x0000000217078227 */ /* 0x000fc800078e00ff */
[----:B------:R-:W-:Y:S01]  /*23b0*/  IMAD.MOV R2, RZ, RZ, -R6 ;  /* 0x000000ffff027224 */ /* 0x000fe200078e0a06 */
[----:B------:R-:W-:Y:S02]  /*23c0*/  @!P0 SHF.R.U32.HI R3, RZ, R3, R7 ;  /* 0x00000003ff038219 */ /* 0x000fe40000011607 */
[----:B------:R-:W-:Y:S01]  /*23d0*/  IADD3 R7, PT, PT, -R5, RZ, RZ ;  /* 0x000000ff05077210 */ /* 0x000fe20007ffe1ff */
[----:B------:R-:W-:Y:S01]  /*23e0*/  IMAD R2, R65, R2, R5 ;  /* 0x0000000241027224 */ /* 0x000fe200078e0205 */
        /* <DEDUP_REMOVED lines=10> */
.L_x_40:
[----:B------:R-:W1:Y:S02]  /*2490*/  LDCU UR8, c[0x0][0xb30] ;  /* 0x00016600ff0877ac */ /* 0x000e640008000800 */
[----:B-1----:R-:W-:-:S09]  /*24a0*/  UISETP.NE.AND UP0, UPT, UR8, 0x1, UPT ;  /* 0x000000010800788c */ /* 0x002fd2000bf05270 */
[----:B------:R-:W-:Y:S05]  /*24b0*/  BRA.U UP0, `(.L_x_41) ;  /* 0x0000000100407547 */ /* 0x000fea000b800000 */
[----:B------:R-:W1:Y:S08]  /*24c0*/  LDC.64 R4, c[0x0][0xb10] ;  /* 0x0002c400ff047b82 */ /* 0x000e700000000a00 */
[----:B------:R-:W2:Y:S08]  /*24d0*/  LDC.64 R2, c[0x0][0xb18] ;  /* 0x0002c600ff027b82 */ /* 0x000eb00000000a00 */
[----:B------:R-:W4:Y:S08]  /*24e0*/  LDC R6, c[0x0][0xb20] ;  /* 0x0002c800ff067b82 */ /* 0x000f300000000800 */
[----:B------:R-:W3:Y:S01]  /*24f0*/  LDC R7, c[0x0][0xb0c] ;  /* 0x0002c300ff077b82 */ /* 0x000ee20000000800 */
[----:B-1----:R-:W-:-:S05]  /*2500*/  IMAD.HI.U32 R4, R10, R4, RZ ;  /* 0x000000040a047227 */ /* 0x002fca00078e00ff */
[----:B------:R-:W-:Y:S01]  /*2510*/  SHF.R.U32.HI R4, RZ, R5, R4 ;  /* 0x00000005ff047219 */ /* 0x000fe20000011604 */
[----:B--2---:R-:W-:Y:S01]  /*2520*/  IMAD.HI.U32 R3, R9, R3, RZ ;  /* 0x0000000309037227 */ /* 0x004fe200078e00ff */
[----:B------:R-:W-:-:S04]  /*2530*/  ISETP.NE.AND P0, PT, R2, 0x1, PT ;  /* 0x000000010200780c */ /* 0x000fc80003f05270 */
[----:B----4-:R-:W-:-:S04]  /*2540*/  SHF.R.U32.HI R3, RZ, R6, R3 ;  /* 0x00000006ff037219 */ /* 0x010fc80000011603 */
[----:B------:R-:W-:Y:S02]  /*2550*/  SEL R3, R9, R3, !P0 ;  /* 0x0000000309037207 */ /* 0x000fe40004000000 */
[----:B---3--:R-:W-:-:S04]  /*2560*/  ISETP.NE.AND P1, PT, R7, 0x1, PT ;  /* 0x000000010700780c */ /* 0x008fc80003f25270 */
[----:B------:R-:W-:-:S05]  /*2570*/  SEL R4, R10, R4, !P1 ;  /* 0x000000040a047207 */ /* 0x000fca0004800000 */
[----:B------:R-:W-:Y:S02]  /*2580*/  IMAD.IADD R5, R3, 0x1, -R4 ;  /* 0x0000000103057824 */ /* 0x000fe400078e0a04 */
[----:B------:R-:W-:Y:S02]  /*2590*/  IMAD.IADD R3, R4, 0x1, -R3 ;  /* 0x0000000104037824 */ /* 0x000fe400078e0a03 */
[----:B------:R-:W-:Y:S02]  /*25a0*/  IMAD R10, R5, R7, R10 ;  /* 0x00000007050a7224 */ /* 0x000fe400078e020a */
[----:B------:R-:W-:-:S07]  /*25b0*/  IMAD R9, R3, R2, R9 ;  /* 0x0000000203097224 */ /* 0x000fce00078e0209 */
.L_x_41:
[----:B------:R-:W-:Y:S01]  /*25c0*/  VIADD R14, R14, 0x1 ;  /* 0x000000010e0e7836 */ /* 0x000fe20000000000 */
[----:B------:R-:W-:Y:S01]  /*25d0*/  UPLOP3.LUT UP5, UPT, UPT, UPT, UPT, 0x80, 0x8 ;  /* 0x000000000008789c */ /* 0x000fe20003faf070 */
[----:B------:R-:W-:Y:S02]  /*25e0*/  IMAD.IADD R23, R10, 0x1, R132 ;  /* 0x000000010a177824 */ /* 0x000fe400078e0284 */
[----:B------:R-:W-:Y:S01]  /*25f0*/  IMAD.IADD R22, R9, 0x1, R115 ;  /* 0x0000000109167824 */ /* 0x000fe200078e0273 */
[----:B------:R-:W-:-:S04]  /*2600*/  ISETP.NE.AND P0, PT, R14, 0x2, PT ;  /* 0x000000020e00780c */ /* 0x000fc80003f05270 */
[----:B------:R-:W-:Y:S02]  /*2610*/  SEL R2, RZ, 0x1, P0 ;  /* 0x00000001ff027807 */ /* 0x000fe40000000000 */
[----:B------:R-:W-:Y:S02]  /*2620*/  SEL R14, R14, RZ, P0 ;  /* 0x000000ff0e0e7207 */ /* 0x000fe40000000000 */
[----:B------:R-:W-:Y:S01]  /*2630*/  LOP3.LUT R13, R13, R2, RZ, 0x3c, !PT ;  /* 0x000000020d0d7212 */ /* 0x000fe200078e3cff */
[----:B------:R-:W-:Y:S06]  /*2640*/  @P2 BRA `(.L_x_42) ;  /* 0xfffffff000542947 */ /* 0x000fec000383ffff */
[----:B------:R-:W-:Y:S01]  /*2650*/  UIADD3 UR6, UPT, UPT, UR6, 0x40, URZ ;  /* 0x0000004006067890 */ /* 0x000fe2000fffe0ff */
[----:B------:R-:W-:-:S03]  /*2660*/  SHF.L.U32 R2, R15, 0x1f, RZ ;  /* 0x0000001f0f027819 */ /* 0x000fc600000006ff */
[----:B------:R-:W-:-:S09]  /*2670*/  ULEA UR4, UR23, UR6, 0x3 ;  /* 0x0000000617047291 */ /* 0x000fd2000f8e18ff */
[----:B------:R-:W1:Y:S02]  /*2680*/  SYNCS.PHASECHK.TRANS64.TRYWAIT P0, [UR4], R2 ;  /* 0x00000002ff0075a7 */ /* 0x000e640008001104 */
[----:B-1----:R-:W-:Y:S05]  /*2690*/  @!P0 BRA `(.L_x_43) ;  /* 0x0000008400248947 */ /* 0x002fea0003800000 */
.L_x_239:
[----:B------:R-:W-:-:S04]  /*26a0*/  UIADD3 UR5, UPT, UPT, UR23, 0x1, URZ ;  /* 0x0000000117057890 */ /* 0x000fc8000fffe0ff */
[----:B------:R-:W-:-:S04]  /*26b0*/  UISETP.NE.AND UP0, UPT, UR5, 0x8, UPT ;  /* 0x000000080500788c */ /* 0x000fc8000bf05270 */
[----:B------:R-:W-:Y:S02]  /*26c0*/  USEL UR7, URZ, 0x1, UP0 ;  /* 0x00000001ff077887 */ /* 0x000fe40008000000 */
[----:B------:R-:W-:-:S04]  /*26d0*/  USEL UR5, UR5, URZ, UP0 ;  /* 0x000000ff05057287 */ /* 0x000fc80008000000 */
[----:B------:R-:W-:Y:S01]  /*26e0*/  ULEA UR4, UR5, UR6, 0x3 ;  /* 0x0000000605047291 */ /* 0x000fe2000f8e18ff */
[----:B-1----:R-:W-:-:S04]  /*26f0*/  LOP3.LUT R2, R15, UR7, RZ, 0x3c, !PT ;  /* 0x000000070f027c12 */ /* 0x002fc8000f8e3cff */
[----:B------:R-:W-:-:S04]  /*2700*/  SHF.L.U32 R3, R2, 0x1f, RZ ;  /* 0x0000001f02037819 */ /* 0x000fc800000006ff */
[----:B------:R-:W1:Y:S02]  /*2710*/  SYNCS.PHASECHK.TRANS64.TRYWAIT P0, [UR4], R3 ;  /* 0x00000003ff0075a7 */ /* 0x000e640008001104 */
[----:B-1----:R-:W-:Y:S05]  /*2720*/  @!P0 BRA `(.L_x_44) ;  /* 0x0000008400188947 */ /* 0x002fea0003800000 */
.L_x_241:
[----:B------:R-:W-:-:S04]  /*2730*/  UIADD3 UR5, UPT, UPT, UR5, 0x1, URZ ;  /* 0x0000000105057890 */ /* 0x000fc8000fffe0ff */
[----:B------:R-:W-:-:S04]  /*2740*/  UISETP.NE.AND UP0, UPT, UR5, 0x8, UPT ;  /* 0x000000080500788c */ /* 0x000fc8000bf05270 */
[----:B------:R-:W-:Y:S02]  /*2750*/  USEL UR7, URZ, 0x1, UP0 ;  /* 0x00000001ff077887 */ /* 0x000fe40008000000 */
[----:B------:R-:W-:-:S04]  /*2760*/  USEL UR5, UR5, URZ, UP0 ;  /* 0x000000ff05057287 */ /* 0x000fc80008000000 */
[----:B------:R-:W-:Y:S01]  /*2770*/  ULEA UR4, UR5, UR6, 0x3 ;  /* 0x0000000605047291 */ /* 0x000fe2000f8e18ff */
[----:B------:R-:W-:-:S04]  /*2780*/  LOP3.LUT R2, R2, UR7, RZ, 0x3c, !PT ;  /* 0x0000000702027c12 */ /* 0x000fc8000f8e3cff */
[----:B-1----:R-:W-:-:S04]  /*2790*/  SHF.L.U32 R3, R2, 0x1f, RZ ;  /* 0x0000001f02037819 */ /* 0x002fc800000006ff */
[----:B------:R-:W1:Y:S02]  /*27a0*/  SYNCS.PHASECHK.TRANS64.TRYWAIT P0, [UR4], R3 ;  /* 0x00000003ff0075a7 */ /* 0x000e640008001104 */
[----:B-1----:R-:W-:Y:S05]  /*27b0*/  @!P0 BRA `(.L_x_45) ;  /* 0x00000084000c8947 */ /* 0x002fea0003800000 */
.L_x_243:
        /* <DEDUP_REMOVED lines=9> */
.L_x_245:
        /* <DEDUP_REMOVED lines=9> */
.L_x_247:
        /* <DEDUP_REMOVED lines=9> */
.L_x_249:
        /* <DEDUP_REMOVED lines=9> */
.L_x_251:
[----:B------:R-:W-:-:S04]  /*2a00*/  UIADD3 UR5, UPT, UPT, UR5, 0x1, URZ ;  /* 0x0000000105057890 */ /* 0x000fc8000fffe0ff */
[----:B------:R-:W-:-:S04]  /*2a10*/  UISETP.NE.AND UP0, UPT, UR5, 0x8, UPT ;  /* 0x000000080500788c */ /* 0x000fc8000bf05270 */
[----:B------:R-:W-:Y:S02]  /*2a20*/  USEL UR4, URZ, 0x1, UP0 ;  /* 0x00000001ff047887 */ /* 0x000fe40008000000 */
[----:B------:R-:W-:-:S04]  /*2a30*/  USEL UR5, UR5, URZ, UP0 ;  /* 0x000000ff05057287 */ /* 0x000fc80008000000 */
[----:B------:R-:W-:Y:S01]  /*2a40*/  ULEA UR5, UR5, UR6, 0x3 ;  /* 0x0000000605057291 */ /* 0x000fe2000f8e18ff */
[----:B------:R-:W-:-:S04]  /*2a50*/  LOP3.LUT R2, R2, UR4, RZ, 0x3c, !PT ;  /* 0x0000000402027c12 */ /* 0x000fc8000f8e3cff */
[----:B------:R-:W-:Y:S01]  /*2a60*/  SHF.L.U32 R2, R2, 0x1f, RZ ;  /* 0x0000001f02027819 */ /* 0x000fe200000006ff */
[----:B-1-3--:R-:W-:-:S07]  /*2a70*/  IMAD.U32 R0, RZ, RZ, UR5 ;  /* 0x00000005ff007e24 */ /* 0x00afce000f8e00ff */
.L_x_50:
[----:B-1----:R1:W2:Y:S02]  /*2a80*/  SYNCS.PHASECHK.TRANS64.TRYWAIT P0, [R0+URZ], R2 ;  /* 0x00000002000075a7 */ /* 0x0022a400080011ff */
[----:B--2---:R-:W-:Y:S05]  /*2a90*/  @!P0 NANOSLEEP.SYNCS 0x989680 ;  /* 0x009896800000895d */ /* 0x004fea0003900000 */
[----:B------:R-:W2:Y:S02]  /*2aa0*/  @!P0 SYNCS.PHASECHK.TRANS64 P0, [R0+URZ], R2 ;  /* 0x00000002000085a7 */ /* 0x000ea400080010ff */
[----:B--2---:R-:W-:Y:S05]  /*2ab0*/  @P0 EXIT ;  /* 0x000000000000094d */ /* 0x004fea0003800000 */
[----:B------:R-:W-:Y:S05]  /*2ac0*/  BRA `(.L_x_50) ;  /* 0xfffffffc00ec7947 */ /* 0x000fea000383ffff */
.L_x_22:
[----:B------:R-:W-:-:S04]  /*2ad0*/  UISETP.NE.AND UP1, UPT, UR37, URZ, UPT ;  /* 0x000000ff2500728c */ /* 0x000fc8000bf25270 */
[----:B------:R-:W-:-:S09]  /*2ae0*/  UISETP.NE.OR UP1, UPT, UR10, 0x1, UP1 ;  /* 0x000000010a00788c */ /* 0x000fd20008f25670 */
[----:B------:R-:W-:Y:S05]  /*2af0*/  BRA.U UP1, `(.L_x_51) ;  /* 0x00000005014c7547 */ /* 0x000fea000b800000 */
[----:B------:R-:W-:Y:S01]  /*2b00*/  HFMA2 R11, -RZ, RZ, 0, 0 ;  /* 0x00000000ff0b7431 */ /* 0x000fe200000001ff */
[----:B------:R-:W-:Y:S01]  /*2b10*/  ISETP.GE.U32.AND P2, PT, R10, 0x2, PT ;  /* 0x000000020a00780c */ /* 0x000fe20003f46070 */
[----:B------:R-:W-:Y:S01]  /*2b20*/  IMAD.MOV.U32 R12, RZ, RZ, 0x1 ;  /* 0x00000001ff0c7424 */ /* 0x000fe200078e00ff */
[----:B------:R-:W-:Y:S01]  /*2b30*/  CS2R R8, SRZ ;  /* 0x0000000000087805 */ /* 0x000fe2000001ff00 */
[----:B------:R-:W-:Y:S01]  /*2b40*/  IMAD.MOV.U32 R3, RZ, RZ, RZ ;  /* 0x000000ffff037224 */ /* 0x000fe200078e00ff */
[----:B------:R-:W-:Y:S01]  /*2b50*/  UMOV UR4, 0x400 ;  /* 0x0000040000047882 */ /* 0x000fe20000000000 */
[----:B------:R-:W-:Y:S01]  /*2b60*/  UMOV UR6, URZ ;  /* 0x000000ff00067c82 */ /* 0x000fe20008000000 */
[----:B------:R-:W-:-:S12]  /*2b70*/  ULEA UR37, UR37, UR4, 0x18 ;  /* 0x0000000425257291 */ /* 0x000fd8000f8ec0ff */
.L_x_55:
[----:B------:R-:W-:Y:S02]  /*2b80*/  LEA R0, R3, UR37, 0x3 ;  /* 0x0000002503007c11 */ /* 0x000fe4000f8e18ff */
[----:B------:R-:W-:-:S03]  /*2b90*/  SHF.L.U32 R4, R8, 0x1f, RZ ;  /* 0x0000001f08047819 */ /* 0x000fc600000006ff */
[----:B------:R-:W-:Y:S01]  /*2ba0*/  VIADD R5, R0, 0x140 ;  /* 0x0000014000057836 */ /* 0x000fe20000000000 */
[----:B------:R-:W1:Y:S02]  /*2bb0*/  SYNCS.PHASECHK.TRANS64.TRYWAIT P0, [R0+URZ+0x130], R4 ;  /* 0x00013004000075a7 */ /* 0x000e6400080011ff */
[----:B-1----:R-:W-:Y:S05]  /*2bc0*/  @!P0 BRA `(.L_x_52) ;  /* 0x0000008000808947 */ /* 0x002fea0003800000 */
.L_x_252:
[----:B------:R-:W-:Y:S01]  /*2bd0*/  ULEA UR5, UR6, UR37, 0x3 ;  /* 0x0000002506057291 */ /* 0x000fe2000f8e18ff */
[----:B-1----:R-:W-:Y:S01]  /*2be0*/  PRMT R0, RZ, 0x654, R5 ;  /* 0x00000654ff007816 */ /* 0x002fe20000000005 */
[----:B------:R-:W-:Y:S01]  /*2bf0*/  @!P2 IMAD.MOV.U32 R4, RZ, RZ, 0x10 ;  /* 0x00000010ff04a424 */ /* 0x000fe200078e00ff */
[----:B------:R-:W-:Y:S01]  /*2c00*/  SHF.L.U32 R5, R12, 0x1f, RZ ;  /* 0x0000001f0c057819 */ /* 0x000fe200000006ff */
[----:B------:R-:W-:Y:S01]  /*2c10*/  UIADD3 UR4, UPT, UPT, UR5, 0xd0, URZ ;  /* 0x000000d005047890 */ /* 0x000fe2000fffe0ff */
[----:B------:R1:W-:Y:S05]  /*2c20*/  SYNCS.ARRIVE.TRANS64.RED.A1T0 RZ, [R0+URZ], RZ ;  /* 0x000000ff00ff79a7 */ /* 0x0003ea00081004ff */
[----:B------:R-:W-:Y:S01]  /*2c30*/  IMAD.U32 R6, RZ, RZ, UR4 ;  /* 0x00000004ff067e24 */ /* 0x000fe2000f8e00ff */
[----:B------:R-:W2:Y:S04]  /*2c40*/  SYNCS.PHASECHK.TRANS64.TRYWAIT P0, [UR5+0xe0], R5 ;  /* 0x0000e005ff0075a7 */ /* 0x000ea80008001105 */
[----:B------:R-:W-:Y:S01]  /*2c50*/  PRMT R6, R10, 0x654, R6 ;  /* 0x000006540a067816 */ /* 0x000fe20000000006 */
[----:B-12---:R-:W-:Y:S06]  /*2c60*/  @!P0 BRA `(.L_x_53) ;  /* 0x00000080006c8947 */ /* 0x006fec0003800000 */
.L_x_254:
[----:B------:R-:W-:Y:S01]  /*2c70*/  ULEA UR4, UR6, UR37, 0x4 ;  /* 0x0000002506047291 */ /* 0x000fe2000f8e20ff */
[----:B------:R-:W-:Y:S01]  /*2c80*/  SEL R2, R6, R2, !P2 ;  /* 0x0000000206027207 */ /* 0x000fe20005000000 */
[----:B------:R-:W-:Y:S01]  /*2c90*/  UIADD3 UR5, UPT, UPT, UR5, 0xd0, URZ ;  /* 0x000000d005057890 */ /* 0x000fe2000fffe0ff */
[----:B-1----:R-:W-:Y:S01]  /*2ca0*/  LEA R0, R11, UR37, 0x3 ;  /* 0x000000250b007c11 */ /* 0x002fe2000f8e18ff */
[----:B------:R-:W-:Y:S01]  /*2cb0*/  UIADD3 UR4, UPT, UPT, UR4, 0x160, URZ ;  /* 0x0000016004047890 */ /* 0x000fe2000fffe0ff */
[----:B------:R1:W-:Y:S01]  /*2cc0*/  @!P2 SYNCS.ARRIVE.TRANS64.RED RZ, [R2+URZ], R4 ;  /* 0x0000000402ffa9a7 */ /* 0x0003e200080004ff */
[----:B------:R-:W-:Y:S01]  /*2cd0*/  UIADD3 UR6, UPT, UPT, UR6, 0x1, URZ ;  /* 0x0000000106067890 */ /* 0x000fe2000fffe0ff */
[----:B------:R-:W-:-:S03]  /*2ce0*/  VIADD R3, R3, 0x1 ;  /* 0x0000000103037836 */ /* 0x000fc60000000000 */
[----:B------:R-:W-:Y:S02]  /*2cf0*/  UISETP.NE.AND UP0, UPT, UR6, 0x2, UPT ;  /* 0x000000020600788c */ /* 0x000fe4000bf05270 */
[----:B------:R-:W-:Y:S01]  /*2d00*/  ISETP.NE.AND P0, PT, R3, 0x2, PT ;  /* 0x000000020300780c */ /* 0x000fe20003f05270 */
[----:B------:R-:W-:Y:S06]  /*2d10*/  UGETNEXTWORKID.BROADCAST [UR4], [UR5] ;  /* 0x00000000040073ca */ /* 0x000fec0008000100 */
[----:B------:R-:W-:Y:S02]  /*2d20*/  USEL UR4, URZ, 0x1, UP0 ;  /* 0x00000001ff047887 */ /* 0x000fe40008000000 */
[----:B------:R-:W-:-:S04]  /*2d30*/  USEL UR6, UR6, URZ, UP0 ;  /* 0x000000ff06067287 */ /* 0x000fc80008000000 */
[----:B------:R-:W-:Y:S02]  /*2d40*/  LOP3.LUT R12, R12, UR4, RZ, 0x3c, !PT ;  /* 0x000000040c0c7c12 */ /* 0x000fe4000f8e3cff */
[----:B-1----:R-:W-:-:S04]  /*2d50*/  SHF.L.U32 R4, R9, 0x1f, RZ ;  /* 0x0000001f09047819 */ /* 0x002fc800000006ff */
[----:B------:R-:W1:Y:S02]  /*2d60*/  SYNCS.PHASECHK.TRANS64.TRYWAIT P1, [R0+URZ+0xd0], R4 ;  /* 0x0000d004000075a7 */ /* 0x000e6400080211ff */
[----:B-1----:R-:W-:Y:S05]  /*2d70*/  @!P1 BRA `(.L_x_54) ;  /* 0x0000008000409947 */ /* 0x002fea0003800000 */
.L_x_255:
[----:B-1----:R-:W-:Y:S01]  /*2d80*/  LEA R4, R11, UR37, 0x4 ;  /* 0x000000250b047c11 */ /* 0x002fe2000f8e20ff */
[----:B------:R-:W-:Y:S01]  /*2d90*/  VIADD R0, R0, 0xe0 ;  /* 0x000000e000007836 */ /* 0x000fe20000000000 */
[----:B------:R-:W-:Y:S01]  /*2da0*/  SEL R3, R3, RZ, P0 ;  /* 0x000000ff03037207 */ /* 0x000fe20000000000 */
[----:B------:R-:W-:-:S03]  /*2db0*/  VIADD R11, R11, 0x1 ;  /* 0x000000010b0b7836 */ /* 0x000fc60000000000 */
[----:B------:R-:W1:Y:S01]  /*2dc0*/  LDS.128 R4, [R4+0x160] ;  /* 0x0001600004047984 */ /* 0x000e620000000c00 */
[----:B------:R-:W-:Y:S02]  /*2dd0*/  PRMT R0, RZ, 0x654, R0 ;  /* 0x00000654ff007816 */ /* 0x000fe40000000000 */
[C---:B------:R-:W-:Y:S01]  /*2de0*/  ISETP.NE.AND P1, PT, R11.reuse, 0x2, PT ;  /* 0x000000020b00780c */ /* 0x040fe20003f25270 */
[----:B------:R-:W-:Y:S01]  /*2df0*/  @!PT LDS RZ, [RZ] ;  /* 0x00000000fffff984 */ /* 0x000fe20000000800 */
[----:B------:R-:W-:Y:S01]  /*2e00*/  @!PT LDS RZ, [RZ] ;  /* 0x00000000fffff984 */ /* 0x000fe20000000800 */
[----:B------:R-:W-:Y:S01]  /*2e10*/  @!PT LDS RZ, [RZ] ;  /* 0x00000000fffff984 */ /* 0x000fe20000000800 */
[----:B------:R-:W-:Y:S01]  /*2e20*/  @!PT LDS RZ, [RZ] ;  /* 0x00000000fffff984 */ /* 0x000fe20000000800 */
[----:B------:R2:W-:Y:S06]  /*2e30*/  MEMBAR.ALL.CTA ;  /* 0x0000000000007992 */ /* 0x0005ec0000008000 */
[----:B--2---:R-:W2:Y:S01]  /*2e40*/  FENCE.VIEW.ASYNC.S ;  /* 0x00000000000073c6 */ /* 0x004ea20000000000 */
[----:B------:R-:W-:Y:S01]  /*2e50*/  SEL R11, R11, RZ, P1 ;  /* 0x000000ff0b0b7207 */ /* 0x000fe20000800000 */
[----:B--2---:R2:W-:Y:S01]  /*2e60*/  SYNCS.ARRIVE.TRANS64.RED.A1T0 RZ, [R0+URZ], RZ ;  /* 0x000000ff00ff79a7 */ /* 0x0045e200081004ff */
[----:B-1----:R-:W-:-:S02]  /*2e70*/  LOP3.LUT P3, RZ, R6, 0x1, RZ, 0xc0, !PT ;  /* 0x0000000106ff7812 */ /* 0x002fc4000786c0ff */
[----:B------:R-:W-:-:S04]  /*2e80*/  SEL R4, RZ, 0x1, P1 ;  /* 0x00000001ff047807 */ /* 0x000fc80000800000 */
[----:B------:R-:W-:Y:S02]  /*2e90*/  LOP3.LUT R9, R9, R4, RZ, 0x3c, !PT ;  /* 0x0000000409097212 */ /* 0x000fe400078e3cff */
[----:B--2---:R-:W-:-:S04]  /*2ea0*/  SEL R0, RZ, 0x1, P0 ;  /* 0x00000001ff007807 */ /* 0x004fc80000000000 */
[----:B------:R-:W-:Y:S01]  /*2eb0*/  LOP3.LUT R8, R8, R0, RZ, 0x3c, !PT ;  /* 0x0000000008087212 */ /* 0x000fe200078e3cff */
[----:B------:R-:W-:Y:S06]  /*2ec0*/  @P3 BRA `(.L_x_55) ;  /* 0xfffffffc002c3947 */ /* 0x000fec000383ffff */
[----:B------:R-:W-:Y:S01]  /*2ed0*/  ULEA UR5, UR6, UR37, 0x3 ;  /* 0x0000002506057291 */ /* 0x000fe2000f8e18ff */
[----:B------:R-:W-:-:S08]  /*2ee0*/  SHF.L.U32 R2, R12, 0x1f, RZ ;  /* 0x0000001f0c027819 */ /* 0x000fd000000006ff */
[----:B------:R-:W1:Y:S02]  /*2ef0*/  SYNCS.PHASECHK.TRANS64 P0, [UR5+0xe0], R2 ;  /* 0x0000e002ff0075a7 */ /* 0x000e640008001005 */
[----:B-1----:R-:W-:Y:S05]  /*2f00*/  @P0 BRA `(.L_x_56) ;  /* 0x0000000000080947 */ /* 0x002fea0003800000 */
[----:B------:R-:W1:Y:S02]  /*2f10*/  SYNCS.PHASECHK.TRANS64.TRYWAIT P0, [UR5+0xe0], R2 ;  /* 0x0000e002ff0075a7 */ /* 0x000e640008001105 */
[----:B-1----:R-:W-:Y:S05]  /*2f20*/  @!P0 BRA `(.L_x_57) ;  /* 0x0000007c00e88947 */ /* 0x002fea0003800000 */
.L_x_56:
[----:B------:R-:W-:-:S04]  /*2f30*/  UIADD3 UR4, UPT, UPT, UR6, 0x1, URZ ;  /* 0x0000000106047890 */ /* 0x000fc8000fffe0ff */
[----:B------:R-:W-:-:S04]  /*2f40*/  UISETP.NE.AND UP0, UPT, UR4, 0x2, UPT ;  /* 0x000000020400788c */ /* 0x000fc8000bf05270 */
[----:B------:R-:W-:Y:S02]  /*2f50*/  USEL UR7, URZ, 0x1, UP0 ;  /* 0x00000001ff077887 */ /* 0x000fe40008000000 */
[----:B------:R-:W-:-:S04]  /*2f60*/  USEL UR4, UR4, URZ, UP0 ;  /* 0x000000ff04047287 */ /* 0x000fc80008000000 */
[----:B------:R-:W-:Y:S01]  /*2f70*/  ULEA UR4, UR4, UR37, 0x3 ;  /* 0x0000002504047291 */ /* 0x000fe2000f8e18ff */
[----:B-1----:R-:W-:-:S04]  /*2f80*/  LOP3.LUT R2, R12, UR7, RZ, 0x3c, !PT ;  /* 0x000000070c027c12 */ /* 0x002fc8000f8e3cff */
[----:B------:R-:W-:-:S04]  /*2f90*/  SHF.L.U32 R0, R2, 0x1f, RZ ;  /* 0x0000001f02007819 */ /* 0x000fc800000006ff */
[----:B------:R-:W1:Y:S02]  /*2fa0*/  SYNCS.PHASECHK.TRANS64 P0, [UR4+0xe0], R0 ;  /* 0x0000e000ff0075a7 */ /* 0x000e640008001004 */
[----:B-1----:R-:W-:Y:S05]  /*2fb0*/  @P0 EXIT ;  /* 0x000000000000094d */ /* 0x002fea0003800000 */
[----:B------:R-:W-:Y:S02]  /*2fc0*/  SHF.L.U32 R2, R2, 0x1f, RZ ;  /* 0x0000001f02027819 */ /* 0x000fe400000006ff */
[----:B------:R-:W-:-:S07]  /*2fd0*/  MOV R0, UR4 ;  /* 0x0000000400007c02 */ /* 0x000fce0008000f00 */
.L_x_58:
[----:B-1----:R1:W2:Y:S02]  /*2fe0*/  SYNCS.PHASECHK.TRANS64.TRYWAIT P0, [R0+URZ+0xe0], R2 ;  /* 0x0000e002000075a7 */ /* 0x0022a400080011ff */
[----:B--2---:R-:W-:Y:S05]  /*2ff0*/  @!P0 NANOSLEEP.SYNCS 0x989680 ;  /* 0x009896800000895d */ /* 0x004fea0003900000 */
[----:B------:R-:W2:Y:S02]  /*3000*/  @!P0 SYNCS.PHASECHK.TRANS64 P0, [R0+URZ+0xe0], R2 ;  /* 0x0000e002000085a7 */ /* 0x000ea400080010ff */
[----:B--2---:R-:W-:Y:S05]  /*3010*/  @P0 EXIT ;  /* 0x000000000000094d */ /* 0x004fea0003800000 */
[----:B------:R-:W-:Y:S05]  /*3020*/  BRA `(.L_x_58) ;  /* 0xfffffffc00ec7947 */ /* 0x000fea000383ffff */
.L_x_51:
[----:B------:R-:W-:Y:S05]  /*3030*/  BRA.U UP4, `(.L_x_59) ;  /* 0x0000001104d87547 */ /* 0x000fea000b800000 */
[----:B------:R-:W-:Y:S01]  /*3040*/  UMOV UR6, 0x40 ;  /* 0x0000004000067882 */ /* 0x000fe20000000000 */
[----:B------:R-:W-:Y:S01]  /*3050*/  NOP ;  /* 0x0000000000007918 */ /* 0x000fe20000000000 */
[----:B------:R-:W-:Y:S01]  /*3060*/  ULEA UR6, UR37, UR6, 0x18 ;  /* 0x0000000625067291 */ /* 0x000fe2000f8ec0ff */
[----:B------:R-:W-:Y:S02]  /*3070*/  UMOV UR7, 0x400 ;  /* 0x0000040000077882 */ /* 0x000fe40000000000 */
[----:B------:R-:W-:-:S06]  /*3080*/  ULEA UR37, UR37, UR7, 0x18 ;  /* 0x0000000725257291 */ /* 0x000fcc000f8ec0ff */
[----:B------:R-:W1:Y:S02]  /*3090*/  LDS.U8 R2, [UR6+0x1c] ;  /* 0x00001c06ff027984 */ /* 0x000e640008000000 */
[----:B-1----:R-:W-:-:S13]  /*30a0*/  ISETP.NE.AND P0, PT, R2, RZ, PT ;  /* 0x000000ff0200720c */ /* 0x002fda0003f05270 */
[----:B------:R-:W-:Y:S05]  /*30b0*/  @P0 BRA `(.L_x_60) ;  /* 0x0000000400080947 */ /* 0x000fea0003800000 */
[----:B------:R-:W-:Y:S02]  /*30c0*/  UISETP.NE.U32.AND UP0, UPT, UR5, 0x1, UPT ;  /* 0x000000010500788c */ /* 0x000fe4000bf05070 */
[----:B------:R-:W-:-:S07]  /*30d0*/  UIADD3 UR8, UPT, UPT, UR6, 0x8, URZ ;  /* 0x0000000806087890 */ /* 0x000fce000fffe0ff */
[----:B------:R-:W-:Y:S05]  /*30e0*/  BRA.U !UP0, `(.L_x_61) ;  /* 0x00000001089c7547 */ /* 0x000fea000b800000 */
[----:B------:R-:W-:Y:S01]  /*30f0*/  ELECT P0, URZ, PT ;  /* 0x0000000000ff782f */ /* 0x000fe20003800000 */
[----:B------:R-:W-:-:S12]  /*3100*/  BSSY B0, `(.L_x_61) ;  /* 0x0000025000007945 */ /* 0x000fd80003800000 */
[----:B------:R-:W-:Y:S05]  /*3110*/  @!P0 BRA `(.L_x_62) ;  /* 0x00000000008c8947 */ /* 0x000fea0003800000 */
[----:B------:R-:W-:-:S05]  /*3120*/  UMOV UR7, 0x10 ;  /* 0x0000001000077882 */ /* 0x000fca0000000000 */
[----:B------:R-:W-:Y:S04]  /*3130*/  DEPBAR.LE SB1, 0x36 ;  /* 0x00009d800000791a */ /* 0x000fe80000000000 */
[----:B------:R-:W1:Y:S02]  /*3140*/  UTCATOMSWS.2CTA.FIND_AND_SET.ALIGN UP1, UR7, UR7 ;  /* 0x00000007000775e3 */ /* 0x000e640008220800 */
[----:B-1----:R-:W-:Y:S01]  /*3150*/  MOV R10, UR7 ;  /* 0x00000007000a7c02 */ /* 0x002fe20008000f00 */
[----:B------:R-:W-:Y:S06]  /*3160*/  BRA.U UP1, `(.L_x_63) ;  /* 0x0000000101187547 */ /* 0x000fec000b800000 */
.L_x_64:
[----:B------:R-:W-:Y:S05]  /*3170*/  NANOSLEEP 0x64 ;  /* 0x000000640000795d */ /* 0x000fea0003800000 */
[----:B------:R-:W-:-:S05]  /*3180*/  UMOV UR7, 0x10 ;  /* 0x0000001000077882 */ /* 0x000fca0000000000 */
[----:B------:R-:W-:Y:S04]  /*3190*/  DEPBAR.LE SB1, 0x36 ;  /* 0x00009d800000791a */ /* 0x000fe80000000000 */
[----:B------:R-:W1:Y:S02]  /*31a0*/  UTCATOMSWS.2CTA.FIND_AND_SET.ALIGN UP1, UR7, UR7 ;  /* 0x00000007000775e3 */ /* 0x000e640008220800 */
[----:B-1----:R-:W-:Y:S01]  /*31b0*/  MOV R10, UR7 ;  /* 0x00000007000a7c02 */ /* 0x002fe20008000f00 */
[----:B------:R-:W-:Y:S05]  /*31c0*/  BRA.U !UP1, `(.L_x_64) ;  /* 0xfffffffd09e87547 */ /* 0x000fea000b83ffff */
.L_x_63:
[----:B------:R-:W1:Y:S01]  /*31d0*/  LDS R5, [UR6+0x10] ;  /* 0x00001006ff057984 */ /* 0x000e620008000800 */
[----:B------:R-:W-:Y:S01]  /*31e0*/  IMAD.U32 R3, RZ, RZ, UR37 ;  /* 0x00000025ff037e24 */ /* 0x000fe2000f8e00ff */
[----:B------:R-:W-:-:S03]  /*31f0*/  MOV R2, UR4 ;  /* 0x0000000400027c02 */ /* 0x000fc60008000f00 */
[----:B------:R-:W-:Y:S01]  /*3200*/  VIADD R3, R3, 0x180 ;  /* 0x0000018003037836 */ /* 0x000fe20000000000 */
[----:B-1----:R-:W-:-:S04]  /*3210*/  SHF.L.U32 R5, R5, 0x1f, RZ ;  /* 0x0000001f05057819 */ /* 0x002fc800000006ff */
[----:B------:R-:W1:Y:S02]  /*3220*/  SYNCS.PHASECHK.TRANS64.TRYWAIT P0, [UR6+0x8], R5 ;  /* 0x00000805ff0075a7 */ /* 0x000e640008001106 */
[----:B-1----:R-:W-:Y:S05]  /*3230*/  @P0 BRA `(.L_x_65) ;  /* 0x0000000000080947 */ /* 0x002fea0003800000 */
[----:B------:R-:W1:Y:S02]  /*3240*/  SYNCS.PHASECHK.TRANS64.TRYWAIT P0, [UR6+0x8], R5 ;  /* 0x00000805ff0075a7 */ /* 0x000e640008001106 */
[----:B-1----:R-:W-:Y:S05]  /*3250*/  @!P0 BRA `(.L_x_66) ;  /* 0x0000007c00348947 */ /* 0x002fea0003800000 */
.L_x_65:
[----:B-1----:R-:W-:Y:S01]  /*3260*/  HFMA2 R4, -RZ, RZ, 0, 5.9604644775390625e-08 ;  /* 0x00000001ff047431 */ /* 0x002fe200000001ff */
[----:B------:R-:W-:Y:S01]  /*3270*/  UPRMT UR7, UR4, 0x654, UR8 ;  /* 0x0000065404077896 */ /* 0x000fe20008000008 */
[----:B------:R-:W-:Y:S01]  /*3280*/  IMAD.MOV.U32 R7, RZ, RZ, 0xffff ;  /* 0x0000ffffff077424 */ /* 0x000fe200078e00ff */
[----:B------:R-:W-:Y:S01]  /*3290*/  PRMT R2, R2, 0x654, R3 ;  /* 0x0000065402027816 */ /* 0x000fe20000000003 */
[----:B------:R-:W-:Y:S02]  /*32a0*/  IMAD.MOV.U32 R5, RZ, RZ, 0x4 ;  /* 0x00000004ff057424 */ /* 0x000fe400078e00ff */
[----:B------:R-:W-:Y:S01]  /*32b0*/  IMAD.SHL.U32 R9, R10, 0x20, RZ ;  /* 0x000000200a097824 */ /* 0x000fe200078e00ff */
[----:B------:R-:W-:Y:S02]  /*32c0*/  MOV R3, UR7 ;  /* 0x0000000700037c02 */ /* 0x000fe40008000f00 */
[-C--:B------:R-:W-:Y:S01]  /*32d0*/  SHF.L.U32 R7, R7, R10.reuse, RZ ;  /* 0x0000000a07077219 */ /* 0x080fe200000006ff */
[----:B------:R1:W-:Y:S01]  /*32e0*/  SYNCS.ARRIVE.TRANS64.RED RZ, [UR7], R5 ;  /* 0x00000005ffff79a7 */ /* 0x0003e20008000407 */
[----:B------:R-:W-:Y:S01]  /*32f0*/  SHF.L.U32 R6, R4, R10, RZ ;  /* 0x0000000a04067219 */ /* 0x000fe200000006ff */
[----:B------:R1:W-:Y:S04]  /*3300*/  STS [UR37+0x180], R9 ;  /* 0x00018009ff007988 */ /* 0x0003e80008000825 */
[----:B------:R1:W-:Y:S04]  /*3310*/  STAS [R2.64], R10 ;  /* 0x0000000a02007dbd */ /* 0x0003e8000c0008ff */
[----:B------:R1:W-:Y:S04]  /*3320*/  ATOMS.OR RZ, [UR6+0x14], R7 ;  /* 0x00001407ffff798c */ /* 0x0003e8000b000006 */
[----:B------:R1:W-:Y:S04]  /*3330*/  ATOMS.OR RZ, [UR6+0x18], R6 ;  /* 0x00001806ffff798c */ /* 0x0003e8000b000006 */
[----:B------:R1:W-:Y:S02]  /*3340*/  ATOMS.XOR RZ, [UR6+0x10], R4 ;  /* 0x00001004ffff798c */ /* 0x0003e4000b800006 */
.L_x_62:
[----:B------:R-:W-:Y:S05]  /*3350*/  BSYNC B0 ;  /* 0x0000000000007941 */ /* 0x000fea0003800000 */
.L_x_61:
[----:B------:R-:W-:Y:S05]  /*3360*/  BRA.U UP0, `(.L_x_67) ;  /* 0x00000001006c7547 */ /* 0x000fea000b800000 */
[----:B------:R-:W-:-:S03]  /*3370*/  UMOV UR7, 0xffffffff ;  /* 0xffffffff00077882 */ /* 0x000fc60000000000 */
[----:B------:R-:W-:Y:S05]  /*3380*/  BRA.DIV UR7, `(.L_x_68) ;  /* 0x0000007e07007947 */ /* 0x000fea000b800000 */
[----:B------:R-:W-:-:S13]  /*3390*/  ELECT P6, URZ, PT ;  /* 0x0000000000ff782f */ /* 0x000fda00038c0000 */
.L_x_259:
[----:B------:R-:W-:Y:S05]  /*33a0*/  @!P6 BRA `(.L_x_67) ;  /* 0x00000000005ce947 */ /* 0x000fea0003800000 */
[----:B-1----:R-:W1:Y:S02]  /*33b0*/  LDS R3, [UR6+0x10] ;  /* 0x00001006ff037984 */ /* 0x002e640008000800 */
[----:B-1----:R-:W-:-:S04]  /*33c0*/  SHF.L.U32 R3, R3, 0x1f, RZ ;  /* 0x0000001f03037819 */ /* 0x002fc800000006ff */
[----:B------:R-:W1:Y:S02]  /*33d0*/  SYNCS.PHASECHK.TRANS64.TRYWAIT P0, [UR6+0x8], R3 ;  /* 0x00000803ff0075a7 */ /* 0x000e640008001106 */
[----:B-1----:R-:W-:Y:S05]  /*33e0*/  @P0 BRA `(.L_x_69) ;  /* 0x0000000000080947 */ /* 0x002fea0003800000 */
[----:B------:R-:W1:Y:S02]  /*33f0*/  SYNCS.PHASECHK.TRANS64.TRYWAIT P0, [UR6+0x8], R3 ;  /* 0x00000803ff0075a7 */ /* 0x000e640008001106 */
[----:B-1----:R-:W-:Y:S05]  /*3400*/  @!P0 BRA `(.L_x_70) ;  /* 0x0000007c00008947 */ /* 0x002fea0003800000 */
.L_x_69:
[----:B------:R-:W2:Y:S01]  /*3410*/  LDS R5, [UR37+0x180] ;  /* 0x00018025ff057984 */ /* 0x000ea20008000800 */
[----:B-1----:R-:W-:Y:S02]  /*3420*/  HFMA2 R2, -RZ, RZ, 0, 5.9604644775390625e-08 ;  /* 0x00000001ff027431 */ /* 0x002fe400000001ff */
[----:B------:R-:W-:Y:S01]  /*3430*/  IMAD.MOV.U32 R3, RZ, RZ, 0xffff ;  /* 0x0000ffffff037424 */ /* 0x000fe200078e00ff */
[----:B------:R-:W-:Y:S01]  /*3440*/  UPRMT UR7, UR4, 0x654, UR8 ;  /* 0x0000065404077896 */ /* 0x000fe20008000008 */
[----:B--2---:R-:W-:-:S03]  /*3450*/  IMAD.SHL.U32 R4, R5, 0x20, RZ ;  /* 0x0000002005047824 */ /* 0x004fc600078e00ff */
[-C--:B------:R-:W-:Y:S02]  /*3460*/  SHF.L.U32 R3, R3, R5.reuse, RZ ;  /* 0x0000000503037219 */ /* 0x080fe400000006ff */
[----:B------:R-:W-:Y:S01]  /*3470*/  SHF.L.U32 R5, R2, R5, RZ ;  /* 0x0000000502057219 */ /* 0x000fe200000006ff */
[----:B------:R2:W-:Y:S04]  /*3480*/  STS [UR37+0x180], R4 ;  /* 0x00018004ff007988 */ /* 0x0005e80008000825 */
[----:B------:R2:W-:Y:S04]  /*3490*/  ATOMS.OR RZ, [UR6+0x14], R3 ;  /* 0x00001403ffff798c */ /* 0x0005e8000b000006 */
[----:B------:R2:W-:Y:S01]  /*34a0*/  ATOMS.OR RZ, [UR6+0x18], R5 ;  /* 0x00001805ffff798c */ /* 0x0005e2000b000006 */
[----:B------:R-:W-:Y:S03]  /*34b0*/  SYNCS.ARRIVE.TRANS64.RED.A1T0 RZ, [UR7], RZ ;  /* 0x000000ffffff79a7 */ /* 0x000fe60008100407 */
[----:B------:R2:W-:Y:S01]  /*34c0*/  ATOMS.XOR RZ, [UR6+0x10], R2 ;  /* 0x00001002ffff798c */ /* 0x0005e2000b800006 */
[----:B------:R-:W-:Y:S05]  /*34d0*/  BRA `(.L_x_67) ;  /* 0x0000000000107947 */ /* 0x000fea0003800000 */
.L_x_60:
[----:B------:R-:W-:-:S05]  /*34e0*/  MOV R2, 0xffffffff ;  /* 0xffffffff00027802 */ /* 0x000fca0000000f00 */
[----:B------:R1:W-:Y:S02]  /*34f0*/  STS [UR37+0x180], R2 ;  /* 0x00018002ff007988 */ /* 0x0003e40008000825 */
[----:B-1----:R-:W-:Y:S02]  /*3500*/  MOV R2, 0x3520 ;  /* 0x0000352000027802 */ /* 0x002fe40000000f00 */
[----:B-----5:R-:W-:Y:S05]  /*3510*/  CALL.REL.NOINC `($__internal_1_$__cuda_sm10x_tcgen05_guardrail_trap_phase_invalid_during_alloc) ;  /* 0x0000008000947944 */ /* 0x020fea0003c00000 */
.L_x_67:
[----:B------:R-:W-:Y:S05]  /*3520*/  WARPSYNC.ALL ;  /* 0x0000000000007948 */ /* 0x000fea0003800000 */
[----:B------:R-:W3:Y:S01]  /*3530*/  S2UR UR7, SR_CgaCtaId ;  /* 0x00000000000779c3 */ /* 0x000ee20000008800 */
[----:B------:R-:W-:Y:S01]  /*3540*/  UMOV UR6, 0x400 ;  /* 0x0000040000067882 */ /* 0x000fe20000000000 */
[----:B------:R-:W-:-:S06]  /*3550*/  NOP ;  /* 0x0000000000007918 */ /* 0x000fcc0000000000 */
[----:B------:R-:W-:Y:S06]  /*3560*/  BAR.ARV 0x6, 0xa0 ;  /* 0x0182800000007b1d */ /* 0x000fec0000002000 */
[----:B------:R-:W4:Y:S01]  /*3570*/  LDCU UR8, c[0x0][0x38c] ;  /* 0x00007180ff0877ac */ /* 0x000f220008000800 */
[----:B------:R-:W-:Y:S01]  /*3580*/  LOP3.LUT R0, R0, 0xffff, RZ, 0xc0, !PT ;  /* 0x0000ffff00007812 */ /* 0x000fe200078ec0ff */
[----:B-1----:R-:W-:Y:S01]  /*3590*/  IMAD.MOV.U32 R9, RZ, RZ, 0x1 ;  /* 0x00000001ff097424 */ /* 0x002fe200078e00ff */
[----:B------:R-:W-:Y:S01]  /*35a0*/  LOP3.LUT R8, R8, 0xffff, RZ, 0xc0, !PT ;  /* 0x0000ffff08087812 */ /* 0x000fe200078ec0ff */
[----:B------:R-:W-:Y:S01]  /*35b0*/  UMOV UR19, URZ ;  /* 0x000000ff00137c82 */ /* 0x000fe20008000000 */
[----:B------:R-:W-:Y:S01]  /*35c0*/  R2UR UR11, R0 ;  /* 0x00000000000b72ca */ /* 0x000fe200000e0000 */
[----:B------:R-:W-:Y:S01]  /*35d0*/  UMOV UR18, URZ ;  /* 0x000000ff00127c82 */ /* 0x000fe20008000000 */
[----:B------:R-:W-:Y:S01]  /*35e0*/  R2UR UR12, R8 ;  /* 0x00000000080c72ca */ /* 0x000fe200000e0000 */
[----:B------:R-:W-:Y:S01]  /*35f0*/  IMAD.MOV.U32 R8, RZ, RZ, RZ ;  /* 0x000000ffff087224 */ /* 0x000fe200078e00ff */
[----:B------:R-:W-:Y:S01]  /*3600*/  UMOV UR17, URZ ;  /* 0x000000ff00117c82 */ /* 0x000fe20008000000 */
[----:B---3--:R-:W-:-:S02]  /*3610*/  ULEA UR7, UR7, UR6, 0x18 ;  /* 0x0000000607077291 */ /* 0x008fc4000f8ec0ff */
[----:B------:R-:W-:Y:S02]  /*3620*/  UISETP.NE.AND UP2, UPT, UR5, URZ, UPT ;  /* 0x000000ff0500728c */ /* 0x000fe4000bf45270 */
[----:B------:R-:W-:Y:S02]  /*3630*/  UIADD3 UR13, UPT, UPT, UR7, 0x8400, URZ ;  /* 0x00008400070d7890 */ /* 0x000fe4000fffe0ff */
[----:B------:R-:W-:Y:S02]  /*3640*/  UIADD3 UR14, UPT, UPT, UR7, 0x18400, URZ ;  /* 0x00018400070e7890 */ /* 0x000fe4000fffe0ff */
[----:B----4-:R-:W-:Y:S01]  /*3650*/  UIADD3 UR8, UPT, UPT, UR8, 0x3f, URZ ;  /* 0x0000003f08087890 */ /* 0x010fe2000fffe0ff */
[----:B--2---:R-:W1:Y:S01]  /*3660*/  LDS R2, [UR7+0x180] ;  /* 0x00018007ff027984 */ /* 0x004e620008000800 */
[----:B------:R-:W-:Y:S02]  /*3670*/  USHF.R.U32.HI UR13, URZ, 0x4, UR13 ;  /* 0x00000004ff0d7899 */ /* 0x000fe4000801160d */
[----:B------:R-:W-:-:S02]  /*3680*/  USHF.R.S32.HI UR6, URZ, 0x1f, UR8 ;  /* 0x0000001fff067899 */ /* 0x000fc40008011408 */
[----:B------:R-:W-:Y:S02]  /*3690*/  USHF.R.U32.HI UR14, URZ, 0x4, UR14 ;  /* 0x00000004ff0e7899 */ /* 0x000fe4000801160e */
[----:B------:R-:W-:Y:S02]  /*36a0*/  ULEA.HI UR6, UR6, UR8, URZ, 0x6 ;  /* 0x0000000806067291 */ /* 0x000fe4000f8f30ff */
[----:B------:R-:W-:Y:S02]  /*36b0*/  ULOP3.LUT UR13, UR13, 0x3fff, URZ, 0xc0, !UPT ;  /* 0x00003fff0d0d7892 */ /* 0x000fe4000f8ec0ff */
[----:B------:R-:W-:Y:S02]  /*36c0*/  USHF.R.S32.HI UR6, URZ, 0x6, UR6 ;  /* 0x00000006ff067899 */ /* 0x000fe40008011406 */
[----:B------:R-:W-:Y:S02]  /*36d0*/  ULOP3.LUT UR14, UR14, 0x3fff, URZ, 0xc0, !UPT ;  /* 0x00003fff0e0e7892 */ /* 0x000fe4000f8ec0ff */
[----:B------:R-:W-:Y:S01]  /*36e0*/  UISETP.LT.AND UP0, UPT, UR6, 0x1, UPT ;  /* 0x000000010600788c */ /* 0x000fe2000bf01270 */
[----:B------:R-:W-:Y:S01]  /*36f0*/  UMOV UR28, 0x0 ;  /* 0x00000000001c7882 */ /* 0x000fe20000000000 */
[----:B------:R-:W-:Y:S01]  /*3700*/  UMOV UR29, 0x8400010 ;  /* 0x08400010001d7882 */ /* 0x000fe20000000000 */
[----:B------:R-:W-:-:S02]  /*3710*/  ULOP3.LUT UR13, UR13, 0x10000, URZ, 0xfc, !UPT ;  /* 0x000100000d0d7892 */ /* 0x000fc4000f8efcff */
[----:B------:R-:W-:Y:S02]  /*3720*/  ULOP3.LUT UR14, UR14, 0x10000, URZ, 0xfc, !UPT ;  /* 0x000100000e0e7892 */ /* 0x000fe4000f8efcff */
[----:B------:R-:W-:Y:S01]  /*3730*/  USEL UR20, UR6, 0x1, !UP0 ;  /* 0x0000000106147887 */ /* 0x000fe2000c000000 */
[----:B------:R-:W-:Y:S01]  /*3740*/  UMOV UR26, 0x0 ;  /* 0x00000000001a7882 */ /* 0x000fe20000000000 */
[----:B------:R-:W-:Y:S01]  /*3750*/  UMOV UR27, 0x8400010 ;  /* 0x08400010001b7882 */ /* 0x000fe20000000000 */
[----:B------:R-:W-:Y:S01]  /*3760*/  UMOV UR24, 0x0 ;  /* 0x0000000000187882 */ /* 0x000fe20000000000 */
[----:B------:R-:W-:Y:S01]  /*3770*/  UMOV UR25, 0x8400010 ;  /* 0x0840001000197882 */ /* 0x000fe20000000000 */
[----:B------:R-:W-:Y:S01]  /*3780*/  UMOV UR22, 0x0 ;  /* 0x0000000000167882 */ /* 0x000fe20000000000 */
[----:B------:R-:W-:Y:S01]  /*3790*/  UMOV UR23, 0x8400010 ;  /* 0x0840001000177882 */ /* 0x000fe20000000000 */
[----:B-1----:R-:W-:Y:S02]  /*37a0*/  R2UR UR21, R2 ;  /* 0x00000000021572ca */ /* 0x002fe400000e0000 */
[----:B------:R-:W-:-:S13]  /*37b0*/  CS2R R2, SRZ ;  /* 0x0000000000027805 */ /* 0x000fda000001ff00 */
.L_x_78:
[C---:B------:R-:W-:Y:S02]  /*37c0*/  LEA R0, R8.reuse, UR7, 0x3 ;  /* 0x0000000708007c11 */ /* 0x040fe4000f8e18ff */
[----:B------:R-:W-:Y:S02]  /*37d0*/  SHF.L.U32 R4, R3, 0x1f, RZ ;  /* 0x0000001f03047819 */ /* 0x000fe400000006ff */
[----:B------:R-:W-:Y:S02]  /*37e0*/  LEA R5, R8, UR7, 0x4 ;  /* 0x0000000708057c11 */ /* 0x000fe4000f8e20ff */
[----:B------:R-:W1:Y:S02]  /*37f0*/  SYNCS.PHASECHK.TRANS64.TRYWAIT P0, [R0+URZ+0xd0], R4 ;  /* 0x0000d004000075a7 */ /* 0x000e6400080011ff */
[----:B-1-34-:R-:W-:Y:S05]  /*3800*/  @!P0 BRA `(.L_x_71) ;  /* 0x0000007800188947 */ /* 0x01afea0003800000 */
.L_x_260:
[----:B-1----:R-:W1:Y:S01]  /*3810*/  LDS.128 R4, [R5+0x160] ;  /* 0x0001600005047984 */ /* 0x002e620000000c00 */
[----:B------:R-:W-:Y:S02]  /*3820*/  VIADD R0, R0, 0xe0 ;  /* 0x000000e000007836 */ /* 0x000fe40000000000 */
[----:B------:R-:W-:Y:S01]  /*3830*/  VIADD R8, R8, 0x1 ;  /* 0x0000000108087836 */ /* 0x000fe20000000000 */
[----:B------:R-:W-:Y:S01]  /*3840*/  @!PT LDS RZ, [RZ] ;  /* 0x00000000fffff984 */ /* 0x000fe20000000800 */
[----:B------:R-:W-:Y:S01]  /*3850*/  @!PT LDS RZ, [RZ] ;  /* 0x00000000fffff984 */ /* 0x000fe20000000800 */
[----:B------:R-:W-:Y:S01]  /*3860*/  @!PT LDS RZ, [RZ] ;  /* 0x00000000fffff984 */ /* 0x000fe20000000800 */
[----:B------:R-:W-:Y:S01]  /*3870*/  @!PT LDS RZ, [RZ] ;  /* 0x00000000fffff984 */ /* 0x000fe20000000800 */
[----:B------:R2:W-:Y:S06]  /*3880*/  MEMBAR.ALL.CTA ;  /* 0x0000000000007992 */ /* 0x0005ec0000008000 */
[----:B--2---:R-:W2:Y:S01]  /*3890*/  FENCE.VIEW.ASYNC.S ;  /* 0x00000000000073c6 */ /* 0x004ea20000000000 */
[----:B------:R-:W-:-:S04]  /*38a0*/  PRMT R0, RZ, 0x654, R0 ;  /* 0x00000654ff007816 */ /* 0x000fc80000000000 */
[----:B--2---:R2:W-:Y:S01]  /*38b0*/  SYNCS.ARRIVE.TRANS64.RED.A1T0 RZ, [R0+URZ], RZ ;  /* 0x000000ff00ff79a7 */ /* 0x0045e200081004ff */
[----:B-1----:R-:W-:Y:S01]  /*38c0*/  LOP3.LUT P1, RZ, R6, 0x1, RZ, 0xc0, !PT ;  /* 0x0000000106ff7812 */ /* 0x002fe2000782c0ff */
[----:B--2---:R-:W-:-:S12]  /*38d0*/  BRA.U UP2, `(.L_x_72) ;  /* 0x0000000502087547 */ /* 0x004fd8000b800000 */
[----:B------:R-:W1:Y:S01]  /*38e0*/  LDCU UR8, c[0x0][0x38c] ;  /* 0x00007180ff0877ac */ /* 0x000e620008000800 */
[----:B------:R-:W-:Y:S02]  /*38f0*/  PLOP3.LUT P2, PT, PT, PT, PT, 0x80, 0x8 ;  /* 0x000000000008781c */ /* 0x000fe40003f4f070 */
[----:B------:R-:W-:Y:S01]  /*3900*/  SHF.L.U32 R4, R9, 0x1f, RZ ;  /* 0x0000001f09047819 */ /* 0x000fe200000006ff */
[----:B------:R-:W-:Y:S02]  /*3910*/  ULEA UR9, UR19, UR7, 0x3 ;  /* 0x0000000713097291 */ /* 0x000fe4000f8e18ff */
[----:B------:R-:W-:Y:S02]  /*3920*/  ULEA UR10, UR19, UR21, 0x7 ;  /* 0x00000015130a7291 */ /* 0x000fe4000f8e38ff */
[----:B-1----:R-:W-:-:S06]  /*3930*/  UISETP.GE.AND UP0, UPT, UR8, 0x1, UPT ;  /* 0x000000010800788c */ /* 0x002fcc000bf06270 */
[----:B------:R-:W-:-:S05]  /*3940*/  PLOP3.LUT P0, PT, PT, PT, UP0, 0x80, 0x8 ;  /* 0x000000000008781c */ /* 0x000fca0003f0f008 */
[----:B------:R-:W-:-:S08]  /*3950*/  @UP0 ULEA UR8, UR18, UR7, 0x3 ;  /* 0x0000000712080291 */ /* 0x000fd0000f8e18ff */
[----:B------:R-:W-:-:S04]  /*3960*/  @P0 SHF.L.U32 R0, R2, 0x1f, RZ ;  /* 0x0000001f02000819 */ /* 0x000fc800000006ff */
[----:B------:R1:W2:Y:S01]  /*3970*/  @P0 SYNCS.PHASECHK.TRANS64.TRYWAIT P2, [UR8], R0 ;  /* 0x00000000ff0005a7 */ /* 0x0002a20008041108 */
[----:B------:R-:W3:Y:S02]  /*3980*/  SYNCS.PHASECHK.TRANS64.TRYWAIT P0, [UR9+0x110], R4 ;  /* 0x00011004ff0075a7 */ /* 0x000ee40008001109 */
[----:B-123--:R-:W-:Y:S05]  /*3990*/  @!P0 BRA `(.L_x_73) ;  /* 0x0000007400c88947 */ /* 0x00efea0003800000 */
.L_x_262:
[----:B------:R-:W-:Y:S01]  /*39a0*/  UMOV UR16, UR17 ;  /* 0x0000001100107c82 */ /* 0x000fe20008000000 */
[----:B------:R-:W-:Y:S05]  /*39b0*/  BRA.U !UP0, `(.L_x_74) ;  /* 0x0000000108c07547 */ /* 0x000fea000b800000 */
[----:B------:R-:W-:Y:S02]  /*39c0*/  UIADD3 UR16, UPT, UPT, UR20, UR17, URZ ;  /* 0x0000001114107290 */ /* 0x000fe4000fffe0ff */
[----:B------:R-:W-:Y:S01]  /*39d0*/  UPLOP3.LUT UP3, UPT, UPT, UPT, UPT, 0x40, 0x4 ;  /* 0x000000000004789c */ /* 0x000fe20003f6e870 */
[----:B------:R-:W-:Y:S01]  /*39e0*/  UMOV UR15, UR6 ;  /* 0x00000006000f7c82 */ /* 0x000fe20008000000 */
[----:B------:R-:W-:-:S09]  /*39f0*/  UMOV UR46, UR18 ;  /* 0x00000012002e7c82 */ /* 0x000fd20008000000 */
.L_x_77:
[----:B--2---:R-:W-:Y:S01]  /*3a00*/  ULEA UR8, UR46, UR7, 0x3 ;  /* 0x000000072e087291 */ /* 0x004fe2000f8e18ff */
[----:B---3--:R-:W-:Y:S11]  /*3a10*/  @P2 BRA `(.L_x_75) ;  /* 0x00000000000c2947 */ /* 0x008ff60003800000 */
[----:B-1----:R-:W-:Y:S04]  /*3a20*/  SHF.L.U32 R4, R2, 0x1f, RZ ;  /* 0x0000001f02047819 */ /* 0x002fe800000006ff */
[----:B------:R-:W1:Y:S02]  /*3a30*/  SYNCS.PHASECHK.TRANS64.TRYWAIT P0, [UR8], R4 ;  /* 0x00000004ff0075a7 */ /* 0x000e640008001108 */
[----:B-1----:R-:W-:Y:S05]  /*3a40*/  @!P0 BRA `(.L_x_76) ;  /* 0x0000007400b48947 */ /* 0x002fea0003800000 */
.L_x_75:
[----:B------:R-:W-:Y:S01]  /*3a50*/  UISETP.NE.AND UP0, UPT, UR15, 0x1, UPT ;  /* 0x000000010f00788c */ /* 0x000fe2000bf05270 */
[----:B------:R-:W-:Y:S01]  /*3a60*/  PLOP3.LUT P2, PT, PT, PT, PT, 0x80, 0x8 ;  /* 0x000000000008781c */ /* 0x000fe20003f4f070 */
[----:B------:R-:W-:Y:S02]  /*3a70*/  UIADD3 UR18, UPT, UPT, UR46, 0x1, URZ ;  /* 0x000000012e127890 */ /* 0x000fe4000fffe0ff */
[----:B------:R-:W-:Y:S02]  /*3a80*/  ULEA UR32, UR46, UR14, 0xa ;  /* 0x0000000e2e207291 */ /* 0x000fe4000f8e50ff */
[----:B------:R-:W-:Y:S01]  /*3a90*/  UISETP.NE.AND UP1, UPT, UR18, 0x8, UPT ;  /* 0x000000081200788c */ /* 0x000fe2000bf25270 */
[----:B------:R-:W-:Y:S01]  /*3aa0*/  PLOP3.LUT P0, PT, PT, PT, UP0, 0x80, 0x8 ;  /* 0x000000000008781c */ /* 0x000fe20003f0f008 */
[----:B------:R-:W-:Y:S02]  /*3ab0*/  UIADD3 UR44, UPT, UPT, UR32, 0x2, URZ ;  /* 0x00000002202c7890 */ /* 0x000fe4000fffe0ff */
[----:B------:R-:W-:Y:S02]  /*3ac0*/  USEL UR31, URZ, 0x1, UP1 ;  /* 0x00000001ff1f7887 */ /* 0x000fe40008800000 */
[----:B------:R-:W-:Y:S02]  /*3ad0*/  USEL UR18, UR18, URZ, UP1 ;  /* 0x000000ff12127287 */ /* 0x000fe40008800000 */
[----:B------:R-:W-:Y:S02]  /*3ae0*/  UIADD3 UR40, UPT, UPT, UR32, 0x4, URZ ;  /* 0x0000000420287890 */ /* 0x000fe4000fffe0ff */
[----:B------:R-:W-:Y:S01]  /*3af0*/  @UP0 ULEA UR30, UR18, UR7, 0x3 ;  /* 0x00000007121e0291 */ /* 0x000fe2000f8e18ff */
[----:B------:R-:W-:Y:S01]  /*3b00*/  LOP3.LUT R2, R2, UR31, RZ, 0x3c, !PT ;  /* 0x0000001f02027c12 */ /* 0x000fe2000f8e3cff */
[----:B------:R-:W-:Y:S02]  /*3b10*/  UIADD3 UR36, UPT, UPT, UR32, 0x6, URZ ;  /* 0x0000000620247890 */ /* 0x000fe4000fffe0ff */
[----:B------:R-:W-:Y:S01]  /*3b20*/  UIADD3 UR8, UPT, UPT, UR8, 0x40, URZ ;  /* 0x0000004008087890 */ /* 0x000fe2000fffe0ff */
[----:B-1----:R-:W-:Y:S01]  /*3b30*/  @P0 SHF.L.U32 R0, R2, 0x1f, RZ ;  /* 0x0000001f02000819 */ /* 0x002fe200000006ff */
[----:B------:R-:W-:Y:S02]  /*3b40*/  UIADD3 UR17, UPT, UPT, UR17, 0x1, URZ ;  /* 0x0000000111117890 */ /* 0x000fe4000fffe0ff */
[----:B------:R-:W-:Y:S01]  /*3b50*/  UIADD3 UR15, UPT, UPT, UR15, -0x1, URZ ;  /* 0xffffffff0f0f7890 */ /* 0x000fe2000fffe0ff */
[----:B------:R2:W3:Y:S01]  /*3b60*/  @P0 SYNCS.PHASECHK.TRANS64.TRYWAIT P2, [UR30], R0 ;  /* 0x00000000ff0005a7 */ /* 0x0004e2000804111e */
[----:B------:R-:W-:Y:S02]  /*3b70*/  ULEA UR30, UR46, UR13, 0x9 ;  /* 0x0000000d2e1e7291 */ /* 0x000fe4000f8e48ff */
[----:B------:R-:W-:Y:S02]  /*3b80*/  UISETP.NE.AND UP0, UPT, UR17, UR16, UPT ;  /* 0x000000101100728c */ /* 0x000fe4000bf05270 */
[----:B------:R-:W-:Y:S02]  /*3b90*/  UIADD3 UR42, UPT, UPT, UR30, 0x2, URZ ;  /* 0x000000021e2a7890 */ /* 0x000fe4000fffe0ff */
[----:B------:R-:W-:Y:S02]  /*3ba0*/  UIADD3 UR38, UPT, UPT, UR30, 0x4, URZ ;  /* 0x000000041e267890 */ /* 0x000fe4000fffe0ff */
[----:B------:R-:W-:Y:S01]  /*3bb0*/  UIADD3 UR34, UPT, UPT, UR30, 0x6, URZ ;  /* 0x000000061e227890 */ /* 0x000fe2000fffe0ff */
[----:B------:R-:W-:Y:S01]  /*3bc0*/  UMOV UR33, 0x40004040 ;  /* 0x4000404000217882 */ /* 0x000fe20000000000 */
[----:B------:R-:W-:Y:S01]  /*3bd0*/  UMOV UR31, 0x40004040 ;  /* 0x40004040001f7882 */ /* 0x000fe20000000000 */
[----:B------:R-:W-:Y:S01]  /*3be0*/  UMOV UR45, 0x40004040 ;  /* 0x40004040002d7882 */ /* 0x000fe20000000000 */
[----:B------:R2:W-:Y:S01]  /*3bf0*/  UTCHMMA.2CTA gdesc[UR30], gdesc[UR32], tmem[UR10], tmem[UR28], idesc[UR29], UP3 ;  /* 0x00ff1c201e0075ea */ /* 0x0005e20009a0000a */
[----:B------:R-:W-:Y:S01]  /*3c00*/  UPLOP3.LUT UP3, UPT, UPT, UPT, UPT, 0x80, 0x8 ;  /* 0x000000000008789c */ /* 0x000fe20003f6f070 */
[----:B------:R-:W-:Y:S01]  /*3c10*/  UMOV UR43, 0x40004040 ;  /* 0x40004040002b7882 */ /* 0x000fe20000000000 */
[----:B------:R-:W-:Y:S01]  /*3c20*/  UMOV UR41, 0x40004040 ;  /* 0x4000404000297882 */ /* 0x000fe20000000000 */
[----:B------:R2:W-:Y:S01]  /*3c30*/  UTCHMMA.2CTA gdesc[UR42], gdesc[UR44], tmem[UR10], tmem[UR26], idesc[UR27], UPT ;  /* 0x00ff1a2c2a0075ea */ /* 0x0005e2000ba0000a */
[----:B------:R-:W-:Y:S01]  /*3c40*/  UMOV UR39, 0x40004040 ;  /* 0x4000404000277882 */ /* 0x000fe20000000000 */
[----:B------:R-:W-:Y:S01]  /*3c50*/  UMOV UR37, 0x40004040 ;  /* 0x4000404000257882 */ /* 0x000fe20000000000 */
[----:B------:R-:W-:Y:S01]  /*3c60*/  UMOV UR35, 0x40004040 ;  /* 0x4000404000237882 */ /* 0x000fe20000000000 */
[----:B------:R2:W-:Y:S01]  /*3c70*/  UTCHMMA.2CTA gdesc[UR38], gdesc[UR40], tmem[UR10], tmem[UR24], idesc[UR25], UPT ;  /* 0x00ff1828260075ea */ /* 0x0005e2000ba0000a */
[----:B------:R2:W-:Y:S01]  /*3c80*/  UTCHMMA.2CTA gdesc[UR34], gdesc[UR36], tmem[UR10], tmem[UR22], idesc[UR23], UPT ;  /* 0x00ff1624220075ea */ /* 0x0005e2000ba0000a */
[----:B------:R2:W-:Y:S01]  /*3c90*/  UTCBAR.2CTA.MULTICAST [UR8], URZ, UR12 ;  /* 0x000000ff080073e9 */ /* 0x0005e2000820080c */
[----:B------:R-:W-:Y:S01]  /*3ca0*/  UMOV UR46, UR18 ;  /* 0x00000012002e7c82 */ /* 0x000fe20008000000 */
[----:B------:R-:W-:Y:S05]  /*3cb0*/  BRA.U UP0, `(.L_x_77) ;  /* 0xfffffffd00507547 */ /* 0x000fea000b83ffff */
.L_x_74:
[----:B------:R-:W-:Y:S01]  /*3cc0*/  UIADD3 UR9, UPT, UPT, UR9, 0xf0, URZ ;  /* 0x000000f009097890 */ /* 0x000fe2000fffe0ff */
[----:B------:R-:W-:-:S08]  /*3cd0*/  UMOV UR17, UR16 ;  /* 0x0000001000117c82 */ /* 0x000fd00008000000 */
[----:B------:R4:W-:Y:S01]  /*3ce0*/  UTCBAR.2CTA.MULTICAST [UR9], URZ, UR11 ;  /* 0x000000ff090073e9 */ /* 0x0009e2000820080b */
[----:B------:R-:W-:Y:S02]  /*3cf0*/  NOP ;  /* 0x0000000000007918 */ /* 0x000fe40000000000 */
.L_x_72:
[----:B------:R-:W-:Y:S01]  /*3d00*/  UIADD3 UR19, UPT, UPT, UR19, 0x1, URZ ;  /* 0x0000000113137890 */ /* 0x000fe2000fffe0ff */
[----:B------:R-:W-:-:S03]  /*3d10*/  ISETP.NE.AND P0, PT, R8, 0x2, PT ;  /* 0x000000020800780c */ /* 0x000fc60003f05270 */
[----:B------:R-:W-:Y:S01]  /*3d20*/  UISETP.NE.AND UP0, UPT, UR19, 0x4, UPT ;  /* 0x000000041300788c */ /* 0x000fe2000bf05270 */
[----:B-12---:R-:W-:Y:S02]  /*3d30*/  SEL R0, RZ, 0x1, P0 ;  /* 0x00000001ff007807 */ /* 0x006fe40000000000 */
[----:B------:R-:W-:Y:S01]  /*3d40*/  SEL R8, R8, RZ, P0 ;  /* 0x000000ff08087207 */ /* 0x000fe20000000000 */
[----:B------:R-:W-:Y:S01]  /*3d50*/  USEL UR8, URZ, 0x1, UP0 ;  /* 0x00000001ff087887 */ /* 0x000fe20008000000 */
[----:B------:R-:W-:Y:S01]  /*3d60*/  LOP3.LUT R3, R3, R0, RZ, 0x3c, !PT ;  /* 0x0000000003037212 */ /* 0x000fe200078e3cff */
[----:B------:R-:W-:-:S04]  /*3d70*/  USEL UR19, UR19, URZ, UP0 ;  /* 0x000000ff13137287 */ /* 0x000fc80008000000 */
[----:B------:R-:W-:Y:S01]  /*3d80*/  LOP3.LUT R9, R9, UR8, RZ, 0x3c, !PT ;  /* 0x0000000809097c12 */ /* 0x000fe2000f8e3cff */
[----:B------:R-:W-:Y:S07]  /*3d90*/  @P1 BRA `(.L_x_78) ;  /* 0xfffffff800881947 */ /* 0x000fee000383ffff */
[----:B------:R-:W1:Y:S01]  /*3da0*/  S2UR UR6, SR_CgaCtaId ;  /* 0x00000000000679c3 */ /* 0x000e620000008800 */
[----:B------:R-:W-:Y:S01]  /*3db0*/  ELECT P0, URZ, PT ;  /* 0x0000000000ff782f */ /* 0x000fe20003800000 */
[----:B------:R-:W-:Y:S01]  /*3dc0*/  HFMA2 R0, -RZ, RZ, 0, 5.9604644775390625e-08 ;  /* 0x00000001ff007431 */ /* 0x000fe200000001ff */
[----:B------:R-:W-:-:S05]  /*3dd0*/  UMOV UR8, 0x40 ;  /* 0x0000004000087882 */ /* 0x000fca0000000000 */
[----:B------:R-:W-:Y:S01]  /*3de0*/  UVIRTCOUNT.DEALLOC.SMPOOL 0x80 ;  /* 0x000000800000784c */ /* 0x000fe20000000000 */
[----:B------:R-:W-:Y:S02]  /*3df0*/  UISETP.NE.AND UP0, UPT, UR5, URZ, UPT ;  /* 0x000000ff0500728c */ /* 0x000fe4000bf05270 */
[----:B-1----:R-:W-:-:S09]  /*3e00*/  ULEA UR6, UR6, UR8, 0x18 ;  /* 0x0000000806067291 */ /* 0x002fd2000f8ec0ff */
[----:B------:R1:W-:Y:S01]  /*3e10*/  @P0 STS.U8 [UR6+0x1c], R0 ;  /* 0x00001c00ff000988 */ /* 0x0003e20008000006 */
[----:B------:R-:W-:Y:S05]  /*3e20*/  BRA.U UP0, `(.L_x_79) ;  /* 0x0000000100a07547 */ /* 0x000fea000b800000 */
[----:B------:R-:W-:Y:S01]  /*3e30*/  UIADD3 UR5, UPT, UPT, UR7, 0x110, URZ ;  /* 0x0000011007057890 */ /* 0x000fe2000fffe0ff */
[----:B------:R-:W-:-:S03]  /*3e40*/  SHF.L.U32 R2, R9, 0x1f, RZ ;  /* 0x0000001f09027819 */ /* 0x000fc600000006ff */
[----:B------:R-:W-:-:S09]  /*3e50*/  ULEA UR8, UR19, UR5, 0x3 ;  /* 0x0000000513087291 */ /* 0x000fd2000f8e18ff */
[----:B------:R-:W2:Y:S02]  /*3e60*/  SYNCS.PHASECHK.TRANS64.TRYWAIT P0, [UR8], R2 ;  /* 0x00000002ff0075a7 */ /* 0x000ea40008001108 */
[----:B--2---:R-:W-:Y:S05]  /*3e70*/  @!P0 BRA `(.L_x_80) ;  /* 0x0000007000c08947 */ /* 0x004fea0003800000 */
.L_x_265:
[----:B----4-:R-:W-:-:S04]  /*3e80*/  UIADD3 UR9, UPT, UPT, UR19, 0x1, URZ ;  /* 0x0000000113097890 */ /* 0x010fc8000fffe0ff */
        /* <DEDUP_REMOVED lines=8> */
.L_x_267:
        /* <DEDUP_REMOVED lines=9> */
.L_x_269:
[----:B------:R-:W-:-:S04]  /*3fa0*/  UIADD3 UR9, UPT, UPT, UR9, 0x1, URZ ;  /* 0x0000000109097890 */ /* 0x000fc8000fffe0ff */
[----:B------:R-:W-:-:S04]  /*3fb0*/  UISETP.NE.AND UP1, UPT, UR9, 0x4, UPT ;  /* 0x000000040900788c */ /* 0x000fc8000bf25270 */
[----:B------:R-:W-:Y:S02]  /*3fc0*/  USEL UR8, URZ, 0x1, UP1 ;  /* 0x00000001ff087887 */ /* 0x000fe40008800000 */
[----:B------:R-:W-:-:S04]  /*3fd0*/  USEL UR9, UR9, URZ, UP1 ;  /* 0x000000ff09097287 */ /* 0x000fc80008800000 */
[----:B------:R-:W-:Y:S01]  /*3fe0*/  ULEA UR9, UR9, UR5, 0x3 ;  /* 0x0000000509097291 */ /* 0x000fe2000f8e18ff */
[----:B------:R-:W-:-:S04]  /*3ff0*/  LOP3.LUT R2, R2, UR8, RZ, 0x3c, !PT ;  /* 0x0000000802027c12 */ /* 0x000fc8000f8e3cff */
[----:B------:R-:W-:Y:S01]  /*4000*/  SHF.L.U32 R2, R2, 0x1f, RZ ;  /* 0x0000001f02027819 */ /* 0x000fe200000006ff */
[----:B-1----:R-:W-:-:S04]  /*4010*/  IMAD.U32 R0, RZ, RZ, UR9 ;  /* 0x00000009ff007e24 */ /* 0x002fc8000f8e00ff */
[----:B------:R1:W2:Y:S03]  /*4020*/  SYNCS.PHASECHK.TRANS64.TRYWAIT P0, [R0+URZ], R2 ;  /* 0x00000002000075a7 */ /* 0x0002a600080011ff */
[----:B--2---:R-:W-:Y:S05]  /*4030*/  @!P0 NANOSLEEP.SYNCS 0x989680 ;  /* 0x009896800000895d */ /* 0x004fea0003900000 */
[----:B------:R-:W2:Y:S02]  /*4040*/  @!P0 SYNCS.PHASECHK.TRANS64 P0, [R0+URZ], R2 ;  /* 0x00000002000085a7 */ /* 0x000ea400080010ff */
[----:B--2---:R-:W-:Y:S05]  /*4050*/  @P0 BRA `(.L_x_83) ;  /* 0x0000000000200947 */ /* 0x004fea0003800000 */
.L_x_84:
[----:B--2---:R2:W4:Y:S02]  /*4060*/  SYNCS.PHASECHK.TRANS64.TRYWAIT P0, [R0+URZ], R2 ;  /* 0x00000002000075a7 */ /* 0x00452400080011ff */
[----:B----4-:R-:W-:Y:S05]  /*4070*/  @!P0 NANOSLEEP.SYNCS 0x989680 ;  /* 0x009896800000895d */ /* 0x010fea0003900000 */
[----:B------:R-:W4:Y:S02]  /*4080*/  @!P0 SYNCS.PHASECHK.TRANS64 P0, [R0+URZ], R2 ;  /* 0x00000002000085a7 */ /* 0x000f2400080010ff */
[----:B----4-:R-:W-:Y:S05]  /*4090*/  @!P0 BRA `(.L_x_84) ;  /* 0xfffffffc00f08947 */ /* 0x010fea000383ffff */
[----:B------:R-:W-:Y:S05]  /*40a0*/  BRA `(.L_x_83) ;  /* 0x00000000000c7947 */ /* 0x000fea0003800000 */
.L_x_79:
[----:B------:R-:W-:-:S04]  /*40b0*/  UIADD3 UR5, UPT, UPT, UR7, 0x150, URZ ;  /* 0x0000015007057890 */ /* 0x000fc8000fffe0ff */
[----:B------:R-:W-:-:S09]  /*40c0*/  UPRMT UR5, UR4, 0x654, UR5 ;  /* 0x0000065404057896 */ /* 0x000fd20008000005 */
[----:B------:R-:W-:Y:S03]  /*40d0*/  SYNCS.ARRIVE.TRANS64.RED.A1T0 RZ, [UR5], RZ ;  /* 0x000000ffffff79a7 */ /* 0x000fe60008100405 */
.L_x_83:
[----:B-12---:R-:W-:Y:S01]  /*40e0*/  SHF.L.U32 R2, RZ, 0x1f, RZ ;  /* 0x0000001fff027819 */ /* 0x006fe200000006ff */
[----:B------:R-:W-:Y:S01]  /*40f0*/  UIADD3 UR5, UPT, UPT, UR7, 0x150, URZ ;  /* 0x0000015007057890 */ /* 0x000fe2000fffe0ff */
[----:B------:R-:W-:Y:S02]  /*4100*/  PLOP3.LUT P0, PT, PT, PT, UP0, 0x80, 0x8 ;  /* 0x000000000008781c */ /* 0x000fe40003f0f008 */
[----:B------:R-:W1:Y:S02]  /*4110*/  SYNCS.PHASECHK.TRANS64.TRYWAIT P1, [UR7+0x150], R2 ;  /* 0x00015002ff0075a7 */ /* 0x000e640008021107 */
[----:B-1----:R-:W-:Y:S09]  /*4120*/  @!P1 BRA `(.L_x_85) ;  /* 0x00000070005c9947 */ /* 0x002ff20003800000 */
.L_x_271:
[----:B------:R-:W-:Y:S01]  /*4130*/  @!UP0 UPRMT UR5, UR4, 0x654, UR5 ;  /* 0x0000065404058896 */ /* 0x000fe20008000005 */
[----:B------:R-:W-:Y:S02]  /*4140*/  UMOV UR8, 0xffff ;  /* 0x0000ffff00087882 */ /* 0x000fe40000000000 */
[----:B------:R-:W-:-:S06]  /*4150*/  UMOV UR4, 0x1 ;  /* 0x0000000100047882 */ /* 0x000fcc0000000000 */
[----:B------:R-:W-:Y:S01]  /*4160*/  @!P0 SYNCS.ARRIVE.TRANS64.RED.A1T0 RZ, [UR5], RZ ;  /* 0x000000ffffff89a7 */ /* 0x000fe20008100405 */
[----:B------:R-:W-:Y:S01]  /*4170*/  NOP ;  /* 0x0000000000007918 */ /* 0x000fe20000000000 */
[----:B-1----:R-:W1:Y:S01]  /*4180*/  LDS R0, [UR6+0x14] ;  /* 0x00001406ff007984 */ /* 0x002e620008000800 */
[----:B------:R-:W-:-:S04]  /*4190*/  ULOP3.LUT UR5, UR21, 0xffff, URZ, 0xc0, !UPT ;  /* 0x0000ffff15057892 */ /* 0x000fc8000f8ec0ff */
[----:B------:R-:W-:-:S04]  /*41a0*/  USHF.R.U32.HI UR5, URZ, 0x5, UR5 ;  /* 0x00000005ff057899 */ /* 0x000fc80008011605 */
[----:B------:R-:W-:Y:S02]  /*41b0*/  USHF.L.U32 UR8, UR8, UR5, URZ ;  /* 0x0000000508087299 */ /* 0x000fe400080006ff */
[----:B------:R-:W-:-:S04]  /*41c0*/  USHF.L.U32 UR4, UR4, UR5, URZ ;  /* 0x0000000504047299 */ /* 0x000fc800080006ff */
[----:B-1----:R-:W-:-:S04]  /*41d0*/  LOP3.LUT R0, R0, UR8, RZ, 0xc0, !PT ;  /* 0x0000000800007c12 */ /* 0x002fc8000f8ec0ff */
[----:B------:R-:W-:-:S13]  /*41e0*/  ISETP.NE.AND P0, PT, R0, UR8, PT ;  /* 0x0000000800007c0c */ /* 0x000fda000bf05270 */
[----:B------:R-:W-:Y:S05]  /*41f0*/  @P0 BRA `(.L_x_86) ;  /* 0x0000000000580947 */ /* 0x000fea0003800000 */
[----:B------:R-:W1:Y:S02]  /*4200*/  LDS R0, [UR6+0x18] ;  /* 0x00001806ff007984 */ /* 0x000e640008000800 */
[----:B-1----:R-:W-:-:S04]  /*4210*/  LOP3.LUT R0, R0, UR4, RZ, 0xc0, !PT ;  /* 0x0000000400007c12 */ /* 0x002fc8000f8ec0ff */
[----:B------:R-:W-:-:S13]  /*4220*/  ISETP.NE.AND P0, PT, R0, UR4, PT ;  /* 0x0000000400007c0c */ /* 0x000fda000bf05270 */
[----:B------:R-:W-:Y:S05]  /*4230*/  @P0 BRA `(.L_x_87) ;  /* 0x00000000003c0947 */ /* 0x000fea0003800000 */
[----:B------:R-:W1:Y:S01]  /*4240*/  S2R R2, SR_LANEID ;  /* 0x0000000000027919 */ /* 0x000e620000000000 */
[----:B------:R-:W-:Y:S01]  /*4250*/  ULOP3.LUT UR8, URZ, UR8, URZ, 0x33, !UPT ;  /* 0x00000008ff087292 */ /* 0x000fe2000f8e33ff */
[----:B------:R-:W-:Y:S02]  /*4260*/  VOTEU.ANY UR7, UPT, PT ;  /* 0x0000000000077886 */ /* 0x000fe400038e0100 */
[----:B------:R-:W-:-:S03]  /*4270*/  UFLO.U32 UR7, UR7 ;  /* 0x00000007000772bd */ /* 0x000fc600080e0000 */
[----:B------:R-:W-:-:S04]  /*4280*/  IMAD.U32 R0, RZ, RZ, UR8 ;  /* 0x00000008ff007e24 */ /* 0x000fc8000f8e00ff */
[----:B------:R2:W3:Y:S02]  /*4290*/  REDUX UR5, R0 ;  /* 0x00000000000573c4 */ /* 0x0004e40000000000 */
[----:B------:R1:W-:Y:S02]  /*42a0*/  UTCATOMSWS.AND URZ, UR8 ;  /* 0x0000000800ff79e3 */ /* 0x0003e40008000000 */
[----:B-1----:R-:W-:Y:S02]  /*42b0*/  ISETP.EQ.U32.AND P0, PT, R2, UR7, PT ;  /* 0x0000000702007c0c */ /* 0x002fe4000bf02070 */
[----:B--2---:R-:W-:Y:S02]  /*42c0*/  LOP3.LUT R0, RZ, UR4, RZ, 0x33, !PT ;  /* 0x00000004ff007c12 */ /* 0x004fe4000f8e33ff */
[----:B---3--:R-:W-:Y:S02]  /*42d0*/  MOV R2, UR5 ;  /* 0x0000000500027c02 */ /* 0x008fe40008000f00 */
[----:B------:R-:W1:Y:S07]  /*42e0*/  REDUX UR4, R0 ;  /* 0x00000000000473c4 */ /* 0x000e6e0000000000 */
[----:B------:R2:W-:Y:S01]  /*42f0*/  @P0 ATOMS.AND RZ, [UR6+0x14], R2 ;  /* 0x00001402ffff098c */ /* 0x0005e2000a800006 */
[----:B-1----:R-:W-:-:S05]  /*4300*/  IMAD.U32 R0, RZ, RZ, UR4 ;  /* 0x00000004ff007e24 */ /* 0x002fca000f8e00ff */
[----:B------:R2:W-:Y:S01]  /*4310*/  @P0 ATOMS.AND RZ, [UR6+0x18], R0 ;  /* 0x00001800ffff098c */ /* 0x0005e2000a800006 */
[----:B------:R-:W-:Y:S05]  /*4320*/  BRA `(.L_x_88) ;  /* 0x0000000000147947 */ /* 0x000fea0003800000 */
.L_x_87:
[----:B------:R-:W-:Y:S02]  /*4330*/  MOV R2, 0x4350 ;  /* 0x0000435000027802 */ /* 0x000fe40000000f00 */
[----:B---345:R-:W-:Y:S05]  /*4340*/  CALL.REL.NOINC `($__internal_0_$__cuda_sm10x_tcgen05_guardrail_trap_col_being_dealloced_not_returned_by_alloc) ;  /* 0x0000007000fc7944 */ /* 0x038fea0003c00000 */
[----:B------:R-:W-:Y:S05]  /*4350*/  BRA `(.L_x_88) ;  /* 0x0000000000087947 */ /* 0x000fea0003800000 */
.L_x_86:
[----:B------:R-:W-:Y:S02]  /*4360*/  MOV R2, 0x4380 ;  /* 0x0000438000027802 */ /* 0x000fe40000000f00 */
[----:B---345:R-:W-:Y:S05]  /*4370*/  CALL.REL.NOINC `($__internal_2_$__cuda_sm10x_tcgen05_guardrail_trap_unallocated_columns_being_dealloced) ;  /* 0x0000007400087944 */ /* 0x038fea0003c00000 */
.L_x_88:
[----:B------:R-:W-:Y:S01]  /*4380*/  NOP ;  /* 0x0000000000007918 */ /* 0x000fe20000000000 */
[----:B----4-:R-:W-:Y:S05]  /*4390*/  EXIT ;  /* 0x000000000000794d */ /* 0x010fea0003800000 */
.L_x_59:
[----:B------:R-:W-:-:S09]  /*43a0*/  UISETP.NE.OR UP5, UPT, UR10, 0x3, UP5 ;  /* 0x000000030a00788c */ /* 0x000fd2000afa5670 */
[----:B------:R-:W-:Y:S05]  /*43b0*/  BRA.U UP5, `(.L_x_89) ;  /* 0x0000001105747547 */ /* 0x000fea000b800000 */
[----:B------:R-:W1:Y:S01]  /*43c0*/  LDC R0, c[0x0][0xb30] ;  /* 0x0002cc00ff007b82 */ /* 0x000e620000000800 */
[----:B------:R-:W2:Y:S01]  /*43d0*/  LDCU.64 UR8, c[0x0][0x888] ;  /* 0x00011100ff0877ac */ /* 0x000ea20008000a00 */
[----:B------:R-:W-:Y:S02]  /*43e0*/  HFMA2 R27, -RZ, RZ, 0, 0 ;  /* 0x00000000ff1b7431 */ /* 0x000fe400000001ff */
[----:B------:R-:W-:Y:S01]  /*43f0*/  IMAD.MOV.U32 R29, RZ, RZ, 0x1 ;  /* 0x00000001ff1d7424 */ /* 0x000fe200078e00ff */
[----:B------:R-:W-:Y:S01]  /*4400*/  MOV R25, 0x2000 ;  /* 0x0000200000197802 */ /* 0x000fe20000000f00 */
[----:B------:R-:W3:Y:S01]  /*4410*/  LDCU.64 UR4, c[0x0][0x890] ;  /* 0x00011200ff0477ac */ /* 0x000ee20008000a00 */
[----:B------:R-:W-:Y:S01]  /*4420*/  IMAD.MOV.U32 R28, RZ, RZ, RZ ;  /* 0x000000ffff1c7224 */ /* 0x000fe200078e00ff */
[----:B------:R-:W4:Y:S01]  /*4430*/  LDC R24, c[0x0][0x370] ;  /* 0x0000dc00ff187b82 */ /* 0x000f220000000800 */
[----:B------:R-:W-:Y:S01]  /*4440*/  UMOV UR7, 0x400 ;  /* 0x0000040000077882 */ /* 0x000fe20000000000 */
[----:B------:R-:W-:-:S02]  /*4450*/  UPLOP3.LUT UP1, UPT, UPT, UPT, UPT, 0x40, 0x4 ;  /* 0x000000000004789c */ /* 0x000fc40003f2e870 */
[----:B------:R-:W-:-:S04]  /*4460*/  ULEA UR7, UR37, UR7, 0x18 ;  /* 0x0000000725077291 */ /* 0x000fc8000f8ec0ff */
[----:B------:R-:W4:Y:S01]  /*4470*/  LDC R3, c[0x0][0xb0c] ;  /* 0x0002c300ff037b82 */ /* 0x000f220000000800 */
[----:B------:R-:W-:Y:S02]  /*4480*/  UIADD3 UR13, UPT, UPT, UR7, 0x98, URZ ;  /* 0x00000098070d7890 */ /* 0x000fe4000fffe0ff */
[----:B--2---:R-:W-:Y:S02]  /*4490*/  UISETP.NE.U32.AND UP3, UPT, UR8, URZ, UPT ;  /* 0x000000ff0800728c */ /* 0x004fe4000bf65070 */
[----:B------:R-:W-:Y:S02]  /*44a0*/  UIADD3 UR41, UPT, UPT, UR7, 0x80, URZ ;  /* 0x0000008007297890 */ /* 0x000fe4000fffe0ff */
[----:B---3--:R-:W-:Y:S01]  /*44b0*/  UISETP.NE.U32.AND UP4, UPT, UR4, URZ, UPT ;  /* 0x000000ff0400728c */ /* 0x008fe2000bf85070 */
[----:B------:R-:W2:Y:S01]  /*44c0*/  LDC R20, c[0x0][0xb20] ;  /* 0x0002c800ff147b82 */ /* 0x000ea20000000800 */
[----:B-1----:R-:W-:Y:S01]  /*44d0*/  ISETP.NE.AND P1, PT, R0, 0x1, PT ;  /* 0x000000010000780c */ /* 0x002fe20003f25270 */
[----:B------:R-:W-:-:S02]  /*44e0*/  UISETP.NE.AND.EX UP3, UPT, UR9, URZ, UPT, UP3 ;  /* 0x000000ff0900728c */ /* 0x000fc4000bf65330 */
[----:B------:R-:W-:Y:S02]  /*44f0*/  UIADD3 UR33, UPT, UPT, UR7, 0x88, URZ ;  /* 0x0000008807217890 */ /* 0x000fe4000fffe0ff */
[----:B------:R-:W-:Y:S02]  /*4500*/  UIADD3 UR25, UPT, UPT, UR7, 0x90, URZ ;  /* 0x0000009007197890 */ /* 0x000fe4000fffe0ff */
[----:B------:R-:W1:Y:S01]  /*4510*/  LDC.64 R30, c[0x0][0x348] ;  /* 0x0000d200ff1e7b82 */ /* 0x000e620000000a00 */
[----:B------:R-:W-:Y:S02]  /*4520*/  UPRMT UR13, UR37, 0x654, UR13 ;  /* 0x00000654250d7896 */ /* 0x000fe4000800000d */
[----:B------:R-:W-:-:S05]  /*4530*/  UISETP.NE.AND.EX UP4, UPT, UR5, URZ, UPT, UP4 ;  /* 0x000000ff0500728c */ /* 0x000fca000bf85340 */
[----:B------:R-:W3:Y:S08]  /*4540*/  LDC.64 R14, c[0x0][0xb10] ;  /* 0x0002c400ff0e7b82 */ /* 0x000ef00000000a00 */
[----:B------:R-:W1:Y:S08]  /*4550*/  LDC.64 R6, c[0x0][0xb18] ;  /* 0x0002c600ff067b82 */ /* 0x000e700000000a00 */
[----:B------:R-:W1:Y:S08]  /*4560*/  LDC.64 R4, c[0x0][0xb28] ;  /* 0x0002ca00ff047b82 */ /* 0x000e700000000a00 */
[----:B--2-4-:R-:W1:Y:S02]  /*4570*/  LDC R21, c[0x0][0x374] ;  /* 0x0000dd00ff157b82 */ /* 0x014e640000000800 */
.L_x_100:
[C---:B------:R-:W-:Y:S02]  /*4580*/  LEA R0, R28.reuse, UR7, 0x3 ;  /* 0x000000071c007c11 */ /* 0x040fe4000f8e18ff */
[----:B------:R-:W-:Y:S02]  /*4590*/  SHF.L.U32 R2, R27, 0x1f, RZ ;  /* 0x0000001f1b027819 */ /* 0x000fe400000006ff */
[----:B------:R-:W-:Y:S02]  /*45a0*/  LEA R16, R28, UR7, 0x4 ;  /* 0x000000071c107c11 */ /* 0x000fe4000f8e20ff */
[----:B--2---:R-:W2:Y:S02]  /*45b0*/  SYNCS.PHASECHK.TRANS64.TRYWAIT P0, [R0+URZ+0xd0], R2 ;  /* 0x0000d002000075a7 */ /* 0x004ea400080011ff */
[----:B--2---:R-:W-:Y:S05]  /*45c0*/  @!P0 BRA `(.L_x_90) ;  /* 0x0000006c004c8947 */ /* 0x004fea0003800000 */
.L_x_272:
[----:B------:R-:W-:Y:S01]  /*45d0*/  ISETP.GE.AND P0, PT, R65, 0x1, PT ;  /* 0x000000014100780c */ /* 0x000fe20003f06270 */
[----:B------:R-:W4:Y:S01]  /*45e0*/  LDS.128 R16, [R16+0x160] ;  /* 0x0001600010107984 */ /* 0x000f220000000c00 */
[----:B--2---:R-:W-:Y:S01]  /*45f0*/  VIADD R0, R0, 0xe0 ;  /* 0x000000e000007836 */ /* 0x004fe20000000000 */
[----:B------:R-:W-:Y:S01]  /*4600*/  @!PT LDS RZ, [RZ] ;  /* 0x00000000fffff984 */ /* 0x000fe20000000800 */
[----:B------:R-:W-:Y:S01]  /*4610*/  @!PT LDS RZ, [RZ] ;  /* 0x00000000fffff984 */ /* 0x000fe20000000800 */
[----:B------:R-:W-:Y:S01]  /*4620*/  @!PT LDS RZ, [RZ] ;  /* 0x00000000fffff984 */ /* 0x000fe20000000800 */
[----:B------:R-:W-:Y:S01]  /*4630*/  @!PT LDS RZ, [RZ] ;  /* 0x00000000fffff984 */ /* 0x000fe20000000800 */
[----:B------:R2:W-:Y:S06]  /*4640*/  MEMBAR.ALL.CTA ;  /* 0x0000000000007992 */ /* 0x0005ec0000008000 */
[----:B--2---:R-:W2:Y:S01]  /*4650*/  FENCE.VIEW.ASYNC.S ;  /* 0x00000000000073c6 */ /* 0x004ea20000000000 */
[----:B------:R-:W-:Y:S04]  /*4660*/  PRMT R0, RZ, 0x654, R0 ;  /* 0x00000654ff007816 */ /* 0x000fe80000000000 */
[----:B--2---:R2:W-:Y:S01]  /*4670*/  SYNCS.ARRIVE.TRANS64.RED.A1T0 RZ, [R0+URZ], RZ ;  /* 0x000000ff00ff79a7 */ /* 0x0045e200081004ff */
[----:B----4-:R-:W-:Y:S11]  /*4680*/  LOP3.LUT P3, RZ, R18, 0x1, RZ, 0xc0, !PT ;  /* 0x0000000112ff7812 */ /* 0x010ff6000786c0ff */
[----:B------:R-:W-:Y:S02]  /*4690*/  @!UPT UIADD3 URZ, UPT, UPT, URZ, URZ, URZ ;  /* 0x000000fffffff290 */ /* 0x000fe4000fffe0ff */
[----:B------:R-:W-:Y:S02]  /*46a0*/  @P3 MOV R11, R16 ;  /* 0x00000010000b3202 */ /* 0x000fe40000000f00 */
[----:B------:R-:W-:Y:S01]  /*46b0*/  @P3 LOP3.LUT R10, R17, 0xffff, RZ, 0xc0, !PT ;  /* 0x0000ffff110a3812 */ /* 0x000fe200078ec0ff */
[----:B--2---:R-:W-:Y:S06]  /*46c0*/  @!P0 BRA `(.L_x_91) ;  /* 0x0000000000a48947 */ /* 0x004fec0003800000 */
[-C--:B-1----:R-:W-:Y:S01]  /*46d0*/  IMAD.HI.U32 R0, R21, R7.reuse, RZ ;  /* 0x0000000715007227 */ /* 0x082fe200078e00ff */
[----:B------:R-:W-:Y:S02]  /*46e0*/  ISETP.NE.AND P0, PT, R6, 0x1, PT ;  /* 0x000000010600780c */ /* 0x000fe40003f05270 */
[----:B------:R-:W-:Y:S01]  /*46f0*/  ISETP.NE.AND P2, PT, R65, 0x1, PT ;  /* 0x000000014100780c */ /* 0x000fe20003f45270 */
[----:B---3--:R-:W-:Y:S01]  /*4700*/  IMAD.HI.U32 R9, R24, R14, RZ ;  /* 0x0000000e18097227 */ /* 0x008fe200078e00ff */
[----:B------:R-:W-:Y:S02]  /*4710*/  SHF.R.U32.HI R0, RZ, R20, R0 ;  /* 0x00000014ff007219 */ /* 0x000fe40000011600 */
[----:B------:R-:W-:Y:S01]  /*4720*/  ISETP.NE.AND P4, PT, R3, 0x1, PT ;  /* 0x000000010300780c */ /* 0x000fe20003f85270 */
[----:B------:R-:W-:Y:S01]  /*4730*/  IMAD.HI.U32 R13, R10, R7, RZ ;  /* 0x000000070a0d7227 */ /* 0x000fe200078e00ff */
[----:B------:R-:W-:Y:S02]  /*4740*/  SHF.R.U32.HI R9, RZ, R15, R9 ;  /* 0x0000000fff097219 */ /* 0x000fe40000011609 */
[----:B------:R-:W-:Y:S01]  /*4750*/  SEL R0, R21, R0, !P0 ;  /* 0x0000000015007207 */ /* 0x000fe20004000000 */
[----:B------:R-:W-:Y:S01]  /*4760*/  IMAD.HI.U32 R12, R11, R14, RZ ;  /* 0x0000000e0b0c7227 */ /* 0x000fe200078e00ff */
[----:B------:R-:W-:Y:S03]  /*4770*/  SEL R9, R24, R9, !P4 ;  /* 0x0000000918097207 */ /* 0x000fe60006000000 */
[-C--:B------:R-:W-:Y:S01]  /*4780*/  IMAD.HI.U32 R8, R0, R4.reuse, RZ ;  /* 0x0000000400087227 */ /* 0x080fe200078e00ff */
[----:B------:R-:W-:Y:S03]  /*4790*/  SHF.R.U32.HI R12, RZ, R15, R12 ;  /* 0x0000000fff0c7219 */ /* 0x000fe6000001160c */
[----:B------:R-:W-:Y:S01]  /*47a0*/  IMAD.HI.U32 R2, R9, R4, RZ ;  /* 0x0000000409027227 */ /* 0x000fe200078e00ff */
[-C--:B------:R-:W-:Y:S02]  /*47b0*/  @P2 SHF.R.U32.HI R0, RZ, R5.reuse, R8 ;  /* 0x00000005ff002219 */ /* 0x080fe40000011608 */
[----:B------:R-:W-:Y:S02]  /*47c0*/  SHF.R.U32.HI R8, RZ, R20, R13 ;  /* 0x00000014ff087219 */ /* 0x000fe4000001160d */
[----:B------:R-:W-:Y:S01]  /*47d0*/  @P2 SHF.R.U32.HI R9, RZ, R5, R2 ;  /* 0x00000005ff092219 */ /* 0x000fe20000011602 */
[----:B------:R-:W-:Y:S01]  /*47e0*/  IMAD R0, R65, R0, RZ ;  /* 0x0000000041007224 */ /* 0x000fe200078e02ff */
[----:B------:R-:W-:Y:S02]  /*47f0*/  SEL R8, R10, R8, !P0 ;  /* 0x000000080a087207 */ /* 0x000fe40004000000 */
[----:B------:R-:W-:Y:S01]  /*4800*/  SEL R2, R11, R12, !P4 ;  /* 0x0000000c0b027207 */ /* 0x000fe20006000000 */
[C---:B------:R-:W-:Y:S01]  /*4810*/  IMAD R12, R65.reuse, R9, RZ ;  /* 0x00000009410c7224 */ /* 0x040fe200078e02ff */
[C---:B------:R-:W-:Y:S01]  /*4820*/  ISETP.GE.AND P0, PT, R8.reuse, R0, PT ;  /* 0x000000000800720c */ /* 0x040fe20003f06270 */
[----:B------:R-:W-:Y:S03]  /*4830*/  IMAD.HI.U32 R0, R8, R4, RZ ;  /* 0x0000000408007227 */ /* 0x000fe600078e00ff */
[----:B------:R-:W-:Y:S02]  /*4840*/  ISETP.GE.OR P0, PT, R2, R12, P0 ;  /* 0x0000000c0200720c */ /* 0x000fe40000706670 */
[-C--:B------:R-:W-:Y:S04]  /*4850*/  SHF.R.U32.HI R0, RZ, R5.reuse, R0 ;  /* 0x00000005ff007219 */ /* 0x080fe80000011600 */
[----:B------:R-:W-:Y:S05]  /*4860*/  SEL R13, R8, R0, !P2 ;  /* 0x00000000080d7207 */ /* 0x000fea0005000000 */
[----:B------:R-:W-:Y:S02]  /*4870*/  IMAD.MOV R12, RZ, RZ, -R13 ;  /* 0x000000ffff0c7224 */ /* 0x000fe400078e0a0d */
[C---:B------:R-:W-:Y:S04]  /*4880*/  @!P0 IMAD.HI.U32 R0, R2.reuse, R4, RZ ;  /* 0x0000000402008227 */ /* 0x040fe800078e00ff */
[----:B------:R-:W-:Y:S01]  /*4890*/  IMAD R12, R65, R12, R8 ;  /* 0x0000000c410c7224 */ /* 0x000fe200078e0208 */
[----:B------:R-:W-:Y:S04]  /*48a0*/  @!P0 SHF.R.U32.HI R0, RZ, R5, R0 ;  /* 0x00000005ff008219 */ /* 0x000fe80000011600 */
[----:B------:R-:W-:Y:S04]  /*48b0*/  @!P0 SEL R0, R2, R0, !P2 ;  /* 0x0000000002008207 */ /* 0x000fe80005000000 */
[----:B------:R-:W-:Y:S01]  /*48c0*/  @!P0 IADD3 R13, PT, PT, R13, -R0, RZ ;  /* 0x800000000d0d8210 */ /* 0x000fe20007ffe0ff */
[----:B------:R-:W-:Y:S01]  /*48d0*/  @!P0 IMAD R0, R9, R12, R0 ;  /* 0x0000000c09008224 */ /* 0x000fe200078e0200 */
[----:B------:R-:W-:Y:S01]  /*48e0*/  IADD3 R9, PT, PT, -R8, RZ, RZ ;  /* 0x000000ff08097210 */ /* 0x000fe20007ffe1ff */
[--C-:B------:R-:W-:Y:S02]  /*48f0*/  IMAD.MOV R12, RZ, RZ, -R2.reuse ;  /* 0x000000ffff0c7224 */ /* 0x100fe400078e0a02 */
[----:B------:R-:W-:Y:S02]  /*4900*/  @!P0 IMAD R8, R13, R65, R2 ;  /* 0x000000410d088224 */ /* 0x000fe400078e0202 */
[----:B------:R-:W-:Y:S02]  /*4910*/  @!P0 IMAD.MOV.U32 R2, RZ, RZ, R0 ;  /* 0x000000ffff028224 */ /* 0x000fe400078e0000 */
[----:B------:R-:W-:Y:S02]  /*4920*/  IMAD R11, R3, R12, R11 ;  /* 0x0000000c030b7224 */ /* 0x000fe400078e020b */
[----:B------:R-:W-:Y:S02]  /*4930*/  IMAD R10, R6, R9, R10 ;  /* 0x00000009060a7224 */ /* 0x000fe400078e020a */
[----:B------:R-:W-:Y:S02]  /*4940*/  IMAD R11, R2, R3, R11 ;  /* 0x00000003020b7224 */ /* 0x000fe400078e020b */
[----:B------:R-:W-:Y:S02]  /*4950*/  IMAD R10, R8, R6, R10 ;  /* 0x00000006080a7224 */ /* 0x000fe400078e020a */
.L_x_91:
[----:B------:R-:W-:Y:S05]  /*4960*/  BRA.U UP1, `(.L_x_92) ;  /* 0x0000000101107547 */ /* 0x000fea000b800000 */
[----:B------:R-:W-:Y:S04]  /*4970*/  MOV R2, UR6 ;  /* 0x0000000600027c02 */ /* 0x000fe80008000f00 */
[----:B------:R-:W-:Y:S04]  /*4980*/  SHF.L.U32 R2, R2, 0x1f, RZ ;  /* 0x0000001f02027819 */ /* 0x000fe800000006ff */
[----:B------:R-:W2:Y:S02]  /*4990*/  SYNCS.PHASECHK.TRANS64.TRYWAIT P0, [UR7+0xc8], R2 ;  /* 0x0000c802ff0075a7 */ /* 0x000ea40008001107 */
[----:B--2---:R-:W-:Y:S05]  /*49a0*/  @!P0 BRA `(.L_x_93) ;  /* 0x0000006800688947 */ /* 0x004fea0003800000 */
.L_x_92:
[----:B------:R-:W-:Y:S02]  /*49b0*/  R2UR UR42, R22 ;  /* 0x00000000162a72ca */ /* 0x000fe400000e0000 */
[----:B------:R-:W-:Y:S02]  /*49c0*/  R2UR UR43, R23 ;  /* 0x00000000172b72ca */ /* 0x000fe400000e0000 */
[----:B------:R-:W-:Y:S02]  /*49d0*/  ISETP.NE.U32.AND P2, PT, RZ, UR4, PT ;  /* 0x00000004ff007c0c */ /* 0x000fe4000bf45070 */
[----:B------:R-:W-:Y:S02]  /*49e0*/  SHF.L.U32 R22, R29, 0x1f, RZ ;  /* 0x0000001f1d167819 */ /* 0x000fe400000006ff */
[----:B------:R-:W-:Y:S05]  /*49f0*/  ISETP.NE.AND.EX P2, PT, RZ, UR5, PT, P2 ;  /* 0x00000005ff007c0c */ /* 0x000fea000bf45320 */
[----:B------:R-:W-:Y:S02]  /*4a00*/  USHF.L.U32 UR42, UR42, 0x8, URZ ;  /* 0x000000082a2a7899 */ /* 0x000fe400080006ff */
[----:B------:R-:W-:Y:S01]  /*4a10*/  USHF.L.U32 UR43, UR43, 0x6, URZ ;  /* 0x000000062b2b7899 */ /* 0x000fe200080006ff */
[----:B------:R-:W-:Y:S11]  /*4a20*/  BRA.U !UP4, `(.L_x_94) ;  /* 0x000000010c347547 */ /* 0x000ff6000b800000 */
[----:B------:R-:W-:Y:S01]  /*4a30*/  UPLOP3.LUT UP0, UPT, UPT, UPT, UP3, 0x80, 0x8 ;  /* 0x000000000008789c */ /* 0x000fe20003f0f030 */
[----:B--2---:R-:W-:Y:S02]  /*4a40*/  HFMA2 R0, -RZ, RZ, 0, 5.9604644775390625e-08 ;  /* 0x00000001ff007431 */ /* 0x004fe400000001ff */
[----:B------:R-:W-:Y:S03]  /*4a50*/  IMAD.MOV.U32 R133, RZ, RZ, 0x1 ;  /* 0x00000001ff857424 */ /* 0x000fe600078e00ff */
[----:B------:R-:W-:Y:S05]  /*4a60*/  PLOP3.LUT P0, PT, PT, PT, UP0, 0x80, 0x8 ;  /* 0x000000000008781c */ /* 0x000fea0003f0f008 */
[----:B------:R-:W2:Y:S01]  /*4a70*/  @UP0 LDCU.64 UR10, c[0x0][0x888] ;  /* 0x00011100ff0a07ac */ /* 0x000ea20008000a00 */
[----:B------:R-:W-:Y:S07]  /*4a80*/  @UP0 UIMAD UR8, UR36, UR4, URZ ;  /* 0x00000004240802a4 */ /* 0x000fee000f8e02ff */
[----:B------:R-:W-:Y:S01]  /*4a90*/  @!P0 PRMT R133, R0, 0x7610, R133 ;  /* 0x0000761000858816 */ /* 0x000fe20000000085 */
[----:B--2---:R-:W-:Y:S03]  /*4aa0*/  @UP0 UIMAD.WIDE UR10, UR8, 0x4, UR10 ;  /* 0x00000004080a08a5 */ /* 0x004fe6000f8e020a */
[----:B------:R-:W2:Y:S03]  /*4ab0*/  @!UP0 LDCU UR8, c[0x0][0x880] ;  /* 0x00011000ff0887ac */ /* 0x000ea60008000800 */
[----:B------:R-:W-:Y:S01]  /*4ac0*/  IMAD.U32 R8, RZ, RZ, UR10 ;  /* 0x0000000aff087e24 */ /* 0x000fe2000f8e00ff */
[----:B------:R-:W-:Y:S05]  /*4ad0*/  MOV R9, UR11 ;  /* 0x0000000b00097c02 */ /* 0x000fea0008000f00 */
[----:B-----5:R4:W5:Y:S02]  /*4ae0*/  @P0 LDG.E R91, desc[UR38][R8.64] ;  /* 0x00000026085b0981 */ /* 0x020964000c1e1900 */
[----:B--2-4-:R-:W-:Y:S07]  /*4af0*/  @!P0 IMAD.U32 R91, RZ, RZ, UR8 ;  /* 0x00000008ff5b8e24 */ /* 0x014fee000f8e00ff */
.L_x_94:
[----:B-----5:R-:W-:Y:S01]  /*4b00*/  @!P2 FSETP.EQ.AND P0, PT, R91, RZ, PT ;  /* 0x000000ff5b00a20b */ /* 0x020fe20003f02000 */
[----:B------:R-:W-:Y:S01]  /*4b10*/  @!UPT UIADD3 URZ, UPT, UPT, URZ, URZ, URZ ;  /* 0x000000fffffff290 */ /* 0x000fe2000fffe0ff */
[----:B------:R-:W-:Y:S11]  /*4b20*/  @!P2 BRA `(.L_x_95) ;  /* 0x000000000014a947 */ /* 0x000ff60003800000 */
[----:B------:R-:W-:Y:S02]  /*4b30*/  LOP3.LUT P2, RZ, R133, 0xff, RZ, 0xc0, !PT ;  /* 0x000000ff85ff7812 */ /* 0x000fe4000784c0ff */
[----:B------:R-:W-:Y:S04]  /*4b40*/  PLOP3.LUT P0, PT, PT, PT, UP0, 0x80, 0x8 ;  /* 0x000000000008781c */ /* 0x000fe80003f0f008 */
[----:B------:R-:W-:Y:S07]  /*4b50*/  PLOP3.LUT P0, PT, P0, PT, PT, 0x8, 0x80 ;  /* 0x000000000080781c */ /* 0x000fee000070e170 */
[----:B------:R-:W-:Y:S11]  /*4b60*/  @P2 FSETP.EQ.AND P0, PT, R91, RZ, PT ;  /* 0x000000ff5b00220b */ /* 0x000ff60003f02000 */
[----:B------:R-:W-:Y:S02]  /*4b70*/  @!UPT UIADD3 URZ, UPT, UPT, URZ, URZ, URZ ;  /* 0x000000fffffff290 */ /* 0x000fe4000fffe0ff */
.L_x_95:
[----:B------:R-:W4:Y:S01]  /*4b80*/  SYNCS.PHASECHK.TRANS64.TRYWAIT P2, [UR7+0xa0], R22 ;  /* 0x0000a016ff0075a7 */ /* 0x000f220008041107 */
[----:B------:R-:W-:Y:S04]  /*4b90*/  ELECT P4, URZ, PT ;  /* 0x0000000000ff782f */ /* 0x000fe80003880000 */
[----:B------:R-:W-:Y:S11]  /*4ba0*/  PLOP3.LUT P4, PT, P0, P4, PT, 0xf2, 0x2f ;  /* 0x00000000002f781c */ /* 0x000ff60000789e72 */
[----:B------:R-:W-:Y:S02]  /*4bb0*/  @!UPT UIADD3 URZ, UPT, UPT, URZ, URZ, URZ ;  /* 0x000000fffffff290 */ /* 0x000fe4000fffe0ff */
[----:B-1----:R-:W-:Y:S05]  /*4bc0*/  @!P4 IADD3 R8, P0, PT, R30, 0x580, RZ ;  /* 0x000005801e08c810 */ /* 0x002fea0007f1e0ff */
[----:B--2---:R-:W-:Y:S01]  /*4bd0*/  @!P4 IMAD.X R2, RZ, RZ, R31, P0 ;  /* 0x000000ffff02c224 */ /* 0x004fe200000e061f */
[----:B----4-:R-:W-:Y:S07]  /*4be0*/  @!P2 BRA `(.L_x_96) ;  /* 0x0000006400f0a947 */ /* 0x010fee0003800000 */
.L_x_275:
[----:B------:R-:W-:Y:S01]  /*4bf0*/  @!P4 R2UR UR9, R8 ;  /* 0x000000000809c2ca */ /* 0x000fe200000e0000 */
[----:B------:R-:W-:Y:S01]  /*4c00*/  VOTEU.ALL UP1, P4 ;  /* 0x0000000000ff7886 */ /* 0x000fe20002020000 */
[----:B------:R-:W-:Y:S01]  /*4c10*/  @!P4 R2UR UR8, R2 ;  /* 0x000000000208c2ca */ /* 0x000fe200000e0000 */
[----:B------:R-:W-:Y:S01]  /*4c20*/  VOTEU.ALL UP2, P4 ;  /* 0x0000000000ff7886 */ /* 0x000fe20002040000 */
[----:B------:R-:W-:Y:S01]  /*4c30*/  UMOV UR16, 0x0 ;  /* 0x0000000000107882 */ /* 0x000fe20000000000 */
[----:B------:R-:W-:Y:S01]  /*4c40*/  UMOV UR17, 0x10000000 ;  /* 0x1000000000117882 */ /* 0x000fe20000000000 */
[----:B------:R-:W-:Y:S01]  /*4c50*/  @!UP1 UIADD3 UR40, UPT, UPT, UR7, 0x200, URZ ;  /* 0x0000020007289890 */ /* 0x000fe2000fffe0ff */
[----:B-1----:R-:W-:Y:S01]  /*4c60*/  @!P4 IMAD.MOV.U32 R0, RZ, RZ, 0x2000 ;  /* 0x00002000ff00c424 */ /* 0x002fe200078e00ff */
[----:B------:R-:W-:Y:S01]  /*4c70*/  UMOV UR44, UR36 ;  /* 0x00000024002c7c82 */ /* 0x000fe20008000000 */
[----:B------:R-:W-:Y:S01]  /*4c80*/  @!UP1 UIADD3 UR10, UPT, UPT, UR42, 0x80, URZ ;  /* 0x000000802a0a9890 */ /* 0x000fe2000fffe0ff */
[----:B------:R-:W-:Y:S01]  /*4c90*/  UMOV UR11, UR43 ;  /* 0x0000002b000b7c82 */ /* 0x000fe20008000000 */
[----:B------:R-:W-:Y:S02]  /*4ca0*/  UMOV UR12, UR36 ;  /* 0x00000024000c7c82 */ /* 0x000fe40008000000 */
[----:B------:R-:W-:Y:S01]  /*4cb0*/  IMAD.U32 R8, RZ, RZ, UR9 ;  /* 0x00000009ff087e24 */ /* 0x000fe2000f8e00ff */
[----:B------:R-:W-:Y:S01]  /*4cc0*/  UMOV UR9, UR41 ;  /* 0x0000002900097c82 */ /* 0x000fe20008000000 */
[----:B------:R-:W-:Y:S01]  /*4cd0*/  IMAD.U32 R9, RZ, RZ, UR8 ;  /* 0x00000008ff097e24 */ /* 0x000fe2000f8e00ff */
[----:B------:R-:W-:Y:S02]  /*4ce0*/  @!UP1 UIADD3 UR8, UPT, UPT, UR7, 0x1200, URZ ;  /* 0x0000120007089890 */ /* 0x000fe4000fffe0ff */
[----:B------:R-:W-:Y:S01]  /*4cf0*/  @!P4 R2UR UR18, R8 ;  /* 0x000000000812c2ca */ /* 0x000fe200000e0000 */
[----:B------:R-:W-:Y:S01]  /*4d00*/  VOTEU.ALL UP1, P4 ;  /* 0x0000000000ff7886 */ /* 0x000fe20002020000 */
[----:B------:R-:W-:Y:S01]  /*4d10*/  @!P4 R2UR UR19, R9 ;  /* 0x000000000913c2ca */ /* 0x000fe200000e0000 */
[----:B------:R-:W-:Y:S01]  /*4d20*/  UPRMT UR14, UR37, 0x654, UR41 ;  /* 0x00000654250e7896 */ /* 0x000fe20008000029 */
[----:B------:R-:W-:Y:S05]  /*4d30*/  @!P4 IADD3 R8, P0, PT, R30, 0x580, RZ ;  /* 0x000005801e08c810 */ /* 0x000fea0007f1e0ff */
[----:B------:R-:W-:Y:S06]  /*4d40*/  @!P4 IMAD.X R2, RZ, RZ, R31, P0 ;  /* 0x000000ffff02c224 */ /* 0x000fec00000e061f */
[----:B------:R1:W-:Y:S01]  /*4d50*/  @!UP2 UTMALDG.3D [UR40], [UR18], desc[UR16] ;  /* 0x000010281200a5b4 */ /* 0x0003e20008011000 */
[----:B------:R1:W-:Y:S01]  /*4d60*/  @!UP1 UTMALDG.3D [UR8], [UR18], desc[UR16] ;  /* 0x00001008120095b4 */ /* 0x0003e20008011000 */
[----:B------:R1:W-:Y:S01]  /*4d70*/  @!P4 SYNCS.ARRIVE.TRANS64.RED.A0TR RZ, [UR7+0x80], R0 ;  /* 0x00008000ffffc9a7 */ /* 0x0003e20008300407 */
[----:B------:R-:W-:Y:S01]  /*4d80*/  SYNCS.ARRIVE.TRANS64.RED.A1T0 RZ, [UR14], RZ ;  /* 0x000000ffffff79a7 */ /* 0x000fe2000810040e */
[----:B------:R-:W2:Y:S02]  /*4d90*/  SYNCS.PHASECHK.TRANS64.TRYWAIT P2, [UR7+0xa8], R22 ;  /* 0x0000a816ff0075a7 */ /* 0x000ea40008041107 */
[----:B-12---:R-:W-:Y:S05]  /*4da0*/  @!P2 BRA `(.L_x_97) ;  /* 0x000000640098a947 */ /* 0x006fea0003800000 */
.L_x_277:
        /* <DEDUP_REMOVED lines=8> */
[----:B------:R-:W-:Y:S01]  /*4e30*/  @!UP1 UIADD3 UR32, UPT, UPT, UR7, 0x2200, URZ ;  /* 0x0000220007209890 */ /* 0x000fe2000fffe0ff */
[----:B------:R-:W-:Y:S01]  /*4e40*/  UMOV UR35, UR43 ;  /* 0x0000002b00237c82 */ /* 0x000fe20008000000 */
[----:B------:R-:W-:Y:S03]  /*4e50*/  @!UP1 UIADD3 UR10, UPT, UPT, UR42, 0xa0, URZ ;  /* 0x000000a02a0a9890 */ /* 0x000fe6000fffe0ff */
[----:B------:R-:W-:Y:S01]  /*4e60*/  IMAD.U32 R8, RZ, RZ, UR9 ;  /* 0x00000009ff087e24 */ /* 0x000fe2000f8e00ff */
[----:B------:R-:W-:Y:S01]  /*4e70*/  UMOV UR9, UR33 ;  /* 0x0000002100097c82 */ /* 0x000fe20008000000 */
[----:B------:R-:W-:Y:S01]  /*4e80*/  IMAD.U32 R9, RZ, RZ, UR8 ;  /* 0x00000008ff097e24 */ /* 0x000fe2000f8e00ff */
[----:B------:R-:W-:Y:S02]  /*4e90*/  @!UP1 UIADD3 UR8, UPT, UPT, UR7, 0x3200, URZ ;  /* 0x0000320007089890 */ /* 0x000fe4000fffe0ff */
[----:B------:R-:W-:Y:S01]  /*4ea0*/  @!P4 R2UR UR18, R8 ;  /* 0x000000000812c2ca */ /* 0x000fe200000e0000 */
[----:B------:R-:W-:Y:S01]  /*4eb0*/  VOTEU.ALL UP1, P4 ;  /* 0x0000000000ff7886 */ /* 0x000fe20002020000 */
[----:B------:R-:W-:Y:S01]  /*4ec0*/  @!P4 R2UR UR19, R9 ;  /* 0x000000000913c2ca */ /* 0x000fe200000e0000 */
[----:B------:R-:W-:Y:S01]  /*4ed0*/  UMOV UR11, UR43 ;  /* 0x0000002b000b7c82 */ /* 0x000fe20008000000 */
[----:B------:R-:W-:Y:S01]  /*4ee0*/  UMOV UR12, UR36 ;  /* 0x00000024000c7c82 */ /* 0x000fe20008000000 */
[----:B------:R-:W-:Y:S01]  /*4ef0*/  UPRMT UR14, UR37, 0x654, UR33 ;  /* 0x00000654250e7896 */ /* 0x000fe20008000021 */
[----:B------:R-:W-:Y:S05]  /*4f00*/  @!P4 IADD3 R8, P0, PT, R30, 0x580, RZ ;  /* 0x000005801e08c810 */ /* 0x000fea0007f1e0ff */
[----:B------:R-:W-:Y:S04]  /*4f10*/  @!P4 IMAD.X R2, RZ, RZ, R31, P0 ;  /* 0x000000ffff02c224 */ /* 0x000fe800000e061f */
[----:B------:R1:W-:Y:S01]  /*4f20*/  @!UP2 UTMALDG.3D [UR32], [UR18], desc[UR16] ;  /* 0x000010201200a5b4 */ /* 0x0003e20008011000 */
[----:B------:R1:W-:Y:S01]  /*4f30*/  @!UP1 UTMALDG.3D [UR8], [UR18], desc[UR16] ;  /* 0x00001008120095b4 */ /* 0x0003e20008011000 */
[----:B------:R1:W-:Y:S01]  /*4f40*/  @!P4 SYNCS.ARRIVE.TRANS64.RED.A0TR RZ, [UR7+0x88], R0 ;  /* 0x00008800ffffc9a7 */ /* 0x0003e20008300407 */
[----:B------:R-:W-:Y:S01]  /*4f50*/  SYNCS.ARRIVE.TRANS64.RED.A1T0 RZ, [UR14], RZ ;  /* 0x000000ffffff79a7 */ /* 0x000fe2000810040e */
[----:B------:R-:W2:Y:S02]  /*4f60*/  SYNCS.PHASECHK.TRANS64.TRYWAIT P2, [UR7+0xb0], R22 ;  /* 0x0000b016ff0075a7 */ /* 0x000ea40008041107 */
[----:B-12---:R-:W-:Y:S05]  /*4f70*/  @!P2 BRA `(.L_x_98) ;  /* 0x00000064003ca947 */ /* 0x006fea0003800000 */
.L_x_279:
[----:B------:R-:W2:Y:S01]  /*4f80*/  LDC.64 R12, c[0x0][0xb18] ;  /* 0x0002c600ff0c7b82 */ /* 0x000ea20000000a00 */
[----:B------:R-:W-:Y:S01]  /*4f90*/  @!P4 R2UR UR8, R2 ;  /* 0x000000000208c2ca */ /* 0x000fe200000e0000 */
[----:B------:R-:W-:Y:S01]  /*4fa0*/  VOTEU.ALL UP1, P4 ;  /* 0x0000000000ff7886 */ /* 0x000fe20002020000 */
[----:B------:R-:W-:Y:S01]  /*4fb0*/  @!P4 R2UR UR9, R8 ;  /* 0x000000000809c2ca */ /* 0x000fe200000e0000 */
[----:B------:R-:W-:Y:S01]  /*4fc0*/  VOTEU.ALL UP2, P4 ;  /* 0x0000000000ff7886 */ /* 0x000fe20002040000 */
[----:B------:R-:W-:Y:S03]  /*4fd0*/  UMOV UR16, 0x0 ;  /* 0x0000000000107882 */ /* 0x000fe60000000000 */
[----:B------:R-:W4:Y:S01]  /*4fe0*/  @!P1 LDC R2, c[0x0][0xb0c] ;  /* 0x0002c300ff029b82 */ /* 0x000f220000000800 */
[----:B------:R-:W-:Y:S01]  /*4ff0*/  @!UP1 UIADD3 UR26, UPT, UPT, UR42, 0x40, URZ ;  /* 0x000000402a1a9890 */ /* 0x000fe2000fffe0ff */
[----:B-1----:R-:W-:Y:S01]  /*5000*/  @!P4 IMAD.MOV.U32 R0, RZ, RZ, 0x2000 ;  /* 0x00002000ff00c424 */ /* 0x002fe200078e00ff */
[----:B------:R-:W-:Y:S01]  /*5010*/  @!UP1 UIADD3 UR24, UPT, UPT, UR7, 0x4200, URZ ;  /* 0x0000420007189890 */ /* 0x000fe2000fffe0ff */
[----:B------:R-:W-:Y:S01]  /*5020*/  @P3 SHF.R.U32.HI R26, RZ, 0x10, R17 ;  /* 0x00000010ff1a3819 */ /* 0x000fe20000011611 */
[----:B------:R-:W-:Y:S01]  /*5030*/  UMOV UR17, 0x10000000 ;  /* 0x1000000000117882 */ /* 0x000fe20000000000 */
[----:B------:R-:W-:Y:S01]  /*5040*/  UMOV UR27, UR43 ;  /* 0x0000002b001b7c82 */ /* 0x000fe20008000000 */
[----:B------:R-:W-:Y:S01]  /*5050*/  UMOV UR28, UR36 ;  /* 0x00000024001c7c82 */ /* 0x000fe20008000000 */
[----:B------:R-:W-:Y:S01]  /*5060*/  IMAD.U32 R9, RZ, RZ, UR8 ;  /* 0x00000008ff097e24 */ /* 0x000fe2000f8e00ff */
[----:B------:R-:W-:Y:S01]  /*5070*/  @!UP1 UIADD3 UR10, UPT, UPT, UR42, 0xc0, URZ ;  /* 0x000000c02a0a9890 */ /* 0x000fe2000fffe0ff */
[----:B------:R-:W-:Y:S01]  /*5080*/  IMAD.U32 R8, RZ, RZ, UR9 ;  /* 0x00000009ff087e24 */ /* 0x000fe2000f8e00ff */
[----:B------:R-:W-:Y:S01]  /*5090*/  @!UP1 UIADD3 UR8, UPT, UPT, UR7, 0x5200, URZ ;  /* 0x0000520007089890 */ /* 0x000fe2000fffe0ff */
[----:B------:R-:W-:Y:S01]  /*50a0*/  VIADD R28, R28, 0x1 ;  /* 0x000000011c1c7836 */ /* 0x000fe20000000000 */
[----:B------:R-:W-:Y:S01]  /*50b0*/  @!P4 R2UR UR19, R9 ;  /* 0x000000000913c2ca */ /* 0x000fe200000e0000 */
[----:B------:R-:W-:Y:S01]  /*50c0*/  VOTEU.ALL UP1, P4 ;  /* 0x0000000000ff7886 */ /* 0x000fe20002020000 */
[----:B------:R-:W-:Y:S01]  /*50d0*/  @!P4 R2UR UR18, R8 ;  /* 0x000000000812c2ca */ /* 0x000fe200000e0000 */
[----:B------:R-:W-:Y:S01]  /*50e0*/  UMOV UR9, UR25 ;  /* 0x0000001900097c82 */ /* 0x000fe20008000000 */
[----:B------:R-:W1:Y:S01]  /*50f0*/  LDC.64 R8, c[0x0][0xb10] ;  /* 0x0002c400ff087b82 */ /* 0x000e620000000a00 */
[----:B------:R-:W-:Y:S01]  /*5100*/  UMOV UR11, UR43 ;  /* 0x0000002b000b7c82 */ /* 0x000fe20008000000 */
[----:B------:R-:W-:Y:S01]  /*5110*/  UMOV UR12, UR36 ;  /* 0x00000024000c7c82 */ /* 0x000fe20008000000 */
[----:B------:R-:W-:Y:S08]  /*5120*/  UPRMT UR14, UR37, 0x654, UR25 ;  /* 0x00000654250e7896 */ /* 0x000ff00008000019 */
[----:B------:R1:W-:Y:S01]  /*5130*/  @!UP2 UTMALDG.3D [UR24], [UR18], desc[UR16] ;  /* 0x000010181200a5b4 */ /* 0x0003e20008011000 */
[----:B------:R1:W-:Y:S01]  /*5140*/  @!UP1 UTMALDG.3D [UR8], [UR18], desc[UR16] ;  /* 0x00001008120095b4 */ /* 0x0003e20008011000 */
[----:B------:R5:W-:Y:S01]  /*5150*/  @!P4 SYNCS.ARRIVE.TRANS64.RED.A0TR RZ, [UR7+0x90], R0 ;  /* 0x00009000ffffc9a7 */ /* 0x000be20008300407 */
[C---:B-1----:R-:W-:Y:S01]  /*5160*/  @!P1 IMAD.HI.U32 R8, R11.reuse, R8, RZ ;  /* 0x000000080b089227 */ /* 0x042fe200078e00ff */
[----:B--2---:R-:W-:Y:S02]  /*5170*/  @!P1 ISETP.NE.AND P0, PT, R12, 0x1, PT ;  /* 0x000000010c00980c */ /* 0x004fe40003f05270 */
[----:B----4-:R-:W-:Y:S01]  /*5180*/  @!P1 ISETP.NE.AND P2, PT, R2, 0x1, PT ;  /* 0x000000010200980c */ /* 0x010fe20003f45270 */
[C---:B------:R-:W-:Y:S01]  /*5190*/  @!P1 IMAD.HI.U32 R13, R10.reuse, R13, RZ ;  /* 0x0000000d0a0d9227 */ /* 0x040fe200078e00ff */
[----:B------:R-:W-:Y:S04]  /*51a0*/  @!P1 SHF.R.U32.HI R8, RZ, R9, R8 ;  /* 0x00000009ff089219 */ /* 0x000fe80000011608 */
[----:B------:R-:W-:Y:S01]  /*51b0*/  @!P1 SEL R8, R11, R8, !P2 ;  /* 0x000000080b089207 */ /* 0x000fe20005000000 */
[----:B------:R-:W-:Y:S01]  /*51c0*/  SYNCS.ARRIVE.TRANS64.RED.A1T0 RZ, [UR14], RZ ;  /* 0x000000ffffff79a7 */ /* 0x000fe2000810040e */
[----:B------:R-:W1:Y:S01]  /*51d0*/  SYNCS.PHASECHK.TRANS64.TRYWAIT P5, [UR7+0xb8], R22 ;  /* 0x0000b816ff0075a7 */ /* 0x000e6200080a1107 */
[----:B-----5:R-:W2:Y:S02]  /*51e0*/  @!P1 LDC R0, c[0x0][0xb20] ;  /* 0x0002c800ff009b82 */ /* 0x020ea40000000800 */
[----:B--2---:R-:W-:Y:S04]  /*51f0*/  @!P1 SHF.R.U32.HI R0, RZ, R0, R13 ;  /* 0x00000000ff009219 */ /* 0x004fe8000001160d */
[----:B------:R-:W-:Y:S05]  /*5200*/  @!P1 SEL R9, R10, R0, !P0 ;  /* 0x000000000a099207 */ /* 0x000fea0004000000 */
[----:B------:R-:W-:Y:S02]  /*5210*/  @!P1 IMAD.IADD R0, R9, 0x1, -R8 ;  /* 0x0000000109009824 */ /* 0x000fe400078e0a08 */
[----:B------:R-:W-:Y:S02]  /*5220*/  @!P1 IMAD.IADD R8, R8, 0x1, -R9 ;  /* 0x0000000108089824 */ /* 0x000fe400078e0a09 */
[----:B------:R-:W-:Y:S02]  /*5230*/  @!P1 IMAD R11, R0, R2, R11 ;  /* 0x00000002000b9224 */ /* 0x000fe400078e020b */
[----:B------:R-:W-:Y:S01]  /*5240*/  @!P1 IMAD R10, R8, R12, R10 ;  /* 0x0000000c080a9224 */ /* 0x000fe200078e020a */
[----:B-1----:R-:W-:Y:S06]  /*5250*/  @!P5 BRA `(.L_x_99) ;  /* 0x00000060009cd947 */ /* 0x002fec0003800000 */
.L_x_281:
[----:B------:R-:W-:Y:S01]  /*5260*/  @!P4 IADD3 R2, P0, PT, R30, 0x580, RZ ;  /* 0x000005801e02c810 */ /* 0x000fe20007f1e0ff */
[----:B------:R-:W-:Y:S01]  /*5270*/  VOTEU.ALL UP1, P4 ;  /* 0x0000000000ff7886 */ /* 0x000fe20002020000 */
[----:B------:R-:W-:Y:S01]  /*5280*/  VOTEU.ALL UP2, P4 ;  /* 0x0000000000ff7886 */ /* 0x000fe20002040000 */
[----:B------:R-:W-:Y:S01]  /*5290*/  UMOV UR14, 0x0 ;  /* 0x00000000000e7882 */ /* 0x000fe20000000000 */
[----:B------:R-:W-:Y:S01]  /*52a0*/  @!P4 R2UR UR9, R2 ;  /* 0x000000000209c2ca */ /* 0x000fe200000e0000 */
[----:B-1----:R-:W-:Y:S01]  /*52b0*/  @!P4 IMAD.X R0, RZ, RZ, R31, P0 ;  /* 0x000000ffff00c224 */ /* 0x002fe200000e061f */
[----:B------:R-:W-:Y:S01]  /*52c0*/  @!UP1 UIADD3 UR17, UPT, UPT, UR7, 0x98, URZ ;  /* 0x0000009807119890 */ /* 0x000fe2000fffe0ff */
[----:B------:R-:W-:Y:S01]  /*52d0*/  ISETP.NE.AND P0, PT, R28, 0x2, PT ;  /* 0x000000021c00780c */ /* 0x000fe20003f05270 */
[----:B------:R-:W-:Y:S01]  /*52e0*/  @!UP1 UIADD3 UR18, UPT, UPT, UR42, 0x60, URZ ;  /* 0x000000602a129890 */ /* 0x000fe2000fffe0ff */
[----:B------:R-:W-:Y:S01]  /*52f0*/  LOP3.LUT R29, R29, 0x1, RZ, 0x3c, !PT ;  /* 0x000000011d1d7812 */ /* 0x000fe200078e3cff */
[----:B------:R-:W-:Y:S01]  /*5300*/  @!UP1 UIADD3 UR16, UPT, UPT, UR7, 0x6200, URZ ;  /* 0x0000620007109890 */ /* 0x000fe2000fffe0ff */
[----:B------:R-:W-:Y:S01]  /*5310*/  @!P4 R2UR UR8, R0 ;  /* 0x000000000008c2ca */ /* 0x000fe200000e0000 */
[----:B------:R-:W-:Y:S01]  /*5320*/  UMOV UR15, 0x10000000 ;  /* 0x10000000000f7882 */ /* 0x000fe20000000000 */
[----:B------:R-:W-:Y:S01]  /*5330*/  UMOV UR19, UR43 ;  /* 0x0000002b00137c82 */ /* 0x000fe20008000000 */
[----:B------:R-:W-:Y:S01]  /*5340*/  UMOV UR20, UR36 ;  /* 0x0000002400147c82 */ /* 0x000fe20008000000 */
[----:B------:R-:W-:Y:S01]  /*5350*/  @!UP1 UIADD3 UR10, UPT, UPT, UR42, 0xe0, URZ ;  /* 0x000000e02a0a9890 */ /* 0x000fe2000fffe0ff */
[----:B------:R-:W-:Y:S01]  /*5360*/  SEL R0, RZ, 0x1, P0 ;  /* 0x00000001ff007807 */ /* 0x000fe20000000000 */
[----:B------:R-:W-:Y:S01]  /*5370*/  IMAD.U32 R8, RZ, RZ, UR9 ;  /* 0x00000009ff087e24 */ /* 0x000fe2000f8e00ff */
[----:B------:R-:W-:Y:S01]  /*5380*/  UMOV UR11, UR43 ;  /* 0x0000002b000b7c82 */ /* 0x000fe20008000000 */
[----:B------:R-:W-:Y:S01]  /*5390*/  UMOV UR12, UR36 ;  /* 0x00000024000c7c82 */ /* 0x000fe20008000000 */
[----:B------:R-:W-:Y:S01]  /*53a0*/  UMOV UR9, UR17 ;  /* 0x0000001100097c82 */ /* 0x000fe20008000000 */
[----:B------:R-:W-:Y:S01]  /*53b0*/  @P3 R2UR UR36, R26 ;  /* 0x000000001a2432ca */ /* 0x000fe200000e0000 */
[----:B------:R-:W-:Y:S01]  /*53c0*/  IMAD.IADD R22, R10, 0x1, R115 ;  /* 0x000000010a167824 */ /* 0x000fe200078e0273 */
[----:B------:R-:W-:Y:S01]  /*53d0*/  @!P4 R2UR UR22, R8 ;  /* 0x000000000816c2ca */ /* 0x000fe200000e0000 */
[----:B------:R-:W-:Y:S01]  /*53e0*/  IMAD.U32 R9, RZ, RZ, UR8 ;  /* 0x00000008ff097e24 */ /* 0x000fe2000f8e00ff */
[----:B------:R-:W-:Y:S01]  /*53f0*/  @!UP1 UIADD3 UR8, UPT, UPT, UR7, 0x7200, URZ ;  /* 0x0000720007089890 */ /* 0x000fe2000fffe0ff */
[----:B------:R-:W-:Y:S01]  /*5400*/  LOP3.LUT R27, R27, R0, RZ, 0x3c, !PT ;  /* 0x000000001b1b7212 */ /* 0x000fe200078e3cff */
[----:B------:R-:W-:Y:S01]  /*5410*/  VOTEU.ALL UP1, P4 ;  /* 0x0000000000ff7886 */ /* 0x000fe20002020000 */
[----:B------:R-:W-:Y:S01]  /*5420*/  IMAD.IADD R23, R11, 0x1, R132 ;  /* 0x000000010b177824 */ /* 0x000fe200078e0284 */
[----:B------:R-:W-:Y:S02]  /*5430*/  @!P4 R2UR UR23, R9 ;  /* 0x000000000917c2ca */ /* 0x000fe400000e0000 */
[----:B------:R-:W-:Y:S11]  /*5440*/  SEL R28, R28, RZ, P0 ;  /* 0x000000ff1c1c7207 */ /* 0x000ff60000000000 */
[----:B------:R2:W-:Y:S01]  /*5450*/  @!UP2 UTMALDG.3D [UR16], [UR22], desc[UR14] ;  /* 0x00000e101600a5b4 */ /* 0x0005e20008011000 */
[----:B------:R2:W-:Y:S01]  /*5460*/  @!UP1 UTMALDG.3D [UR8], [UR22], desc[UR14] ;  /* 0x00000e08160095b4 */ /* 0x0005e20008011000 */
[----:B------:R2:W-:Y:S01]  /*5470*/  @!P4 SYNCS.ARRIVE.TRANS64.RED.A0TR RZ, [UR7+0x98], R25 ;  /* 0x00009819ffffc9a7 */ /* 0x0005e20008300407 */
[----:B------:R-:W-:Y:S01]  /*5480*/  UPLOP3.LUT UP1, UPT, UPT, UPT, UPT, 0x80, 0x8 ;  /* 0x000000000008789c */ /* 0x000fe20003f2f070 */
[----:B------:R-:W-:Y:S01]  /*5490*/  SYNCS.ARRIVE.TRANS64.RED.A1T0 RZ, [UR13], RZ ;  /* 0x000000ffffff79a7 */ /* 0x000fe2000810040d */
[----:B------:R-:W-:Y:S09]  /*54a0*/  @P3 BRA `(.L_x_100) ;  /* 0xfffffff000343947 */ /* 0x000ff2000383ffff */
[----:B------:R-:W-:-:S04]  /*54b0*/  SHF.L.U32 R2, R29, 0x1f, RZ ;  /* 0x0000001f1d027819 */ /* 0x000fc800000006ff */
[----:B------:R-:W1:Y:S02]  /*54c0*/  SYNCS.PHASECHK.TRANS64.TRYWAIT P0, [UR7+0xa0], R2 ;  /* 0x0000a002ff0075a7 */ /* 0x000e640008001107 */
[----:B-1----:R-:W-:Y:S05]  /*54d0*/  @!P0 BRA `(.L_x_101) ;  /* 0x0000006000148947 */ /* 0x002fea0003800000 */
.L_x_283:
[----:B------:R-:W4:Y:S02]  /*54e0*/  SYNCS.PHASECHK.TRANS64.TRYWAIT P0, [UR7+0xa8], R2 ;  /* 0x0000a802ff0075a7 */ /* 0x000f240008001107 */
[----:B----4-:R-:W-:Y:S05]  /*54f0*/  @!P0 BRA `(.L_x_102) ;  /* 0x0000006000248947 */ /* 0x010fea0003800000 */
.L_x_285:
[----:B------:R-:W4:Y:S02]  /*5500*/  SYNCS.PHASECHK.TRANS64.TRYWAIT P0, [UR7+0xb0], R2 ;  /* 0x0000b002ff0075a7 */ /* 0x000f240008001107 */
[----:B----4-:R-:W-:Y:S05]  /*5510*/  @!P0 BRA `(.L_x_103) ;  /* 0x0000006000348947 */ /* 0x010fea0003800000 */
.L_x_287:
[----:B-1----:R-:W-:-:S07]  /*5520*/  MOV R0, UR7 ;  /* 0x0000000700007c02 */ /* 0x002fce0008000f00 */
.L_x_104:
[----:B-1----:R-:W-:-:S04]  /*5530*/  SHF.L.U32 R2, R29, 0x1f, RZ ;  /* 0x0000001f1d027819 */ /* 0x002fc800000006ff */
[----:B------:R1:W4:Y:S03]  /*5540*/  SYNCS.PHASECHK.TRANS64.TRYWAIT P0, [R0+URZ+0xb8], R2 ;  /* 0x0000b802000075a7 */ /* 0x00032600080011ff */
[----:B----4-:R-:W-:Y:S05]  /*5550*/  @!P0 NANOSLEEP.SYNCS 0x989680 ;  /* 0x009896800000895d */ /* 0x010fea0003900000 */
[----:B------:R-:W4:Y:S02]  /*5560*/  @!P0 SYNCS.PHASECHK.TRANS64 P0, [R0+URZ+0xb8], R2 ;  /* 0x0000b802000085a7 */ /* 0x000f2400080010ff */
[----:B--2-4-:R-:W-:Y:S05]  /*5570*/  @P0 EXIT ;  /* 0x000000000000094d */ /* 0x014fea0003800000 */
[----:B------:R-:W-:Y:S05]  /*5580*/  BRA `(.L_x_104) ;  /* 0xfffffffc00e87947 */ /* 0x000fea000383ffff */
.L_x_89:
[----:B------:R-:W-:-:S06]  /*5590*/  UISETP.GE.AND UP1, UPT, UR10, 0x4, UPT ;  /* 0x000000040a00788c */ /* 0x000fcc000bf26270 */
[----:B------:R-:W-:-:S13]  /*55a0*/  PLOP3.LUT P0, PT, PT, PT, UP1, 0x80, 0x8 ;  /* 0x000000000008781c */ /* 0x000fda0003f0f018 */
[----:B------:R-:W-:Y:S05]  /*55b0*/  @!P0 EXIT ;  /* 0x000000000000894d */ /* 0x000fea0003800000 */
[----:B------:R-:W-:Y:S01]  /*55c0*/  BAR.SYNC.DEFER_BLOCKING 0x6, 0xa0 ;  /* 0x0182800000007b1d */ /* 0x000fe20000010000 */
[C---:B------:R-:W-:Y:S01]  /*55d0*/  IMAD.SHL.U32 R4, R153.reuse, 0x20, RZ ;  /* 0x0000002099047824 */ /* 0x040fe200078e00ff */
[C---:B------:R-:W-:Y:S01]  /*55e0*/  LOP3.LUT R155, R153.reuse, 0x60, RZ, 0xc0, !PT ;  /* 0x00000060999b7812 */ /* 0x040fe200078ec0ff */
[C---:B------:R-:W-:Y:S01]  /*55f0*/  IMAD.SHL.U32 R3, R156.reuse, 0x200000, RZ ;  /* 0x002000009c037824 */ /* 0x040fe200078e00ff */
[C---:B------:R-:W-:Y:S01]  /*5600*/  LOP3.LUT R154, R153.reuse, 0x2, RZ, 0xc0, !PT ;  /* 0x00000002999a7812 */ /* 0x040fe200078ec0ff */
[----:B------:R-:W-:Y:S01]  /*5610*/  IMAD.SHL.U32 R5, R156, 0x400, RZ ;  /* 0x000004009c057824 */ /* 0x000fe200078e00ff */
[----:B------:R-:W-:Y:S02]  /*5620*/  UMOV UR41, 0x400 ;  /* 0x0000040000297882 */ /* 0x000fe40000000000 */
[----:B------:R-:W1:Y:S01]  /*5630*/  LDC R140, c[0x0][0x370] ;  /* 0x0000dc00ff8c7b82 */ /* 0x000e620000000800 */
[----:B------:R-:W-:Y:S01]  /*5640*/  ULEA UR41, UR37, UR41, 0x18 ;  /* 0x0000002925297291 */ /* 0x000fe2000f8ec0ff */
[C---:B------:R-:W-:Y:S01]  /*5650*/  IMAD.SHL.U32 R2, R153.reuse, 0x4, RZ ;  /* 0x0000000499027824 */ /* 0x040fe200078e00ff */
[C---:B------:R-:W-:Y:S01]  /*5660*/  LOP3.LUT R152, R4.reuse, 0xb20, RZ, 0xc0, !PT ;  /* 0x00000b2004987812 */ /* 0x040fe200078ec0ff */
[----:B------:R-:W-:Y:S01]  /*5670*/  IMAD.U32 R70, R153, 0x10000, RZ ;  /* 0x0001000099467824 */ /* 0x000fe200078e00ff */
[----:B------:R-:W-:Y:S01]  /*5680*/  LOP3.LUT R4, R4, 0xc0, RZ, 0xc0, !PT ;  /* 0x000000c004047812 */ /* 0x000fe200078ec0ff */
[----:B------:R-:W-:Y:S01]  /*5690*/  UIADD3 UR40, UPT, UPT, UR41, 0x200, URZ ;  /* 0x0000020029287890 */ /* 0x000fe2000fffe0ff */
[----:B------:R-:W-:Y:S01]  /*56a0*/  LOP3.LUT R3, R3, 0x200000, RZ, 0xc0, !PT ;  /* 0x0020000003037812 */ /* 0x000fe200078ec0ff */
[----:B------:R-:W2:Y:S01]  /*56b0*/  LDC R139, c[0x0][0x374] ;  /* 0x0000dd00ff8b7b82 */ /* 0x000ea20000000800 */
[----:B------:R-:W-:Y:S01]  /*56c0*/  LOP3.LUT R152, R152, 0x400, R5, 0xf8, !PT ;  /* 0x0000040098987812 */ /* 0x000fe200078ef805 */
[----:B------:R-:W-:Y:S01]  /*56d0*/  IMAD.MOV.U32 R69, RZ, RZ, RZ ;  /* 0x000000ffff457224 */ /* 0x000fe200078e00ff */
[----:B------:R-:W-:Y:S01]  /*56e0*/  LOP3.LUT R2, R4, 0x18, R2, 0xf8, !PT ;  /* 0x0000001804027812 */ /* 0x000fe200078ef802 */
[----:B------:R-:W-:Y:S01]  /*56f0*/  IMAD.MOV.U32 R150, RZ, RZ, RZ ;  /* 0x000000ffff967224 */ /* 0x000fe200078e00ff */
[----:B------:R-:W-:Y:S01]  /*5700*/  LOP3.LUT R70, R3, 0x400000, R70, 0xf8, !PT ;  /* 0x0040000003467812 */ /* 0x000fe200078ef846 */
[----:B------:R-:W-:Y:S01]  /*5710*/  IMAD.MOV.U32 R138, RZ, RZ, RZ ;  /* 0x000000ffff8a7224 */ /* 0x000fe200078e00ff */
[----:B------:R-:W-:-:S02]  /*5720*/  LOP3.LUT R152, R152, R2, RZ, 0xfc, !PT ;  /* 0x0000000298987212 */ /* 0x000fc400078efcff */
[----:B------:R-:W-:Y:S01]  /*5730*/  CS2R R148, SRZ ;  /* 0x0000000000947805 */ /* 0x000fe2000001ff00 */
[----:B------:R-:W3:Y:S01]  /*5740*/  LDS R0, [UR41+0x180] ;  /* 0x00018029ff007984 */ /* 0x000ee20008000800 */
[----:B------:R-:W-:Y:S01]  /*5750*/  LOP3.LUT R153, R153, 0x4, RZ, 0xc0, !PT ;  /* 0x0000000499997812 */ /* 0x000fe200078ec0ff */
[----:B------:R-:W4:Y:S01]  /*5760*/  LDCU.64 UR46, c[0x0][0x348] ;  /* 0x00006900ff2e77ac */ /* 0x000f220008000a00 */
[----:B------:R-:W-:Y:S02]  /*5770*/  LEA R152, R152, UR40, 0x1 ;  /* 0x0000002898987c11 */ /* 0x000fe4000f8e08ff */
[----:B------:R-:W-:Y:S01]  /*5780*/  IADD3 R151, PT, PT, -R153, 0x2, RZ ;  /* 0x0000000299977810 */ /* 0x000fe20007ffe1ff */
[----:B------:R-:W-:Y:S01]  /*5790*/  UMOV UR44, 0x1 ;  /* 0x00000001002c7882 */ /* 0x000fe20000000000 */
[----:B------:R-:W-:Y:S01]  /*57a0*/  UMOV UR43, URZ ;  /* 0x000000ff002b7c82 */ /* 0x000fe20008000000 */
[----:B------:R-:W-:Y:S01]  /*57b0*/  UMOV UR42, URZ ;  /* 0x000000ff002a7c82 */ /* 0x000fe20008000000 */
[----:B-1234-:R-:W-:-:S07]  /*57c0*/  IMAD.IADD R70, R0, 0x1, R70 ;  /* 0x0000000100467824 */ /* 0x01efce00078e0246 */
.L_x_229:
[C---:B------:R-:W-:Y:S02]  /*57d0*/  LEA R0, R138.reuse, UR41, 0x3 ;  /* 0x000000298a007c11 */ /* 0x040fe4000f8e18ff */
[----:B------:R-:W-:Y:S02]  /*57e0*/  SHF.L.U32 R2, R149, 0x1f, RZ ;  /* 0x0000001f95027819 */ /* 0x000fe400000006ff */
[----:B------:R-:W-:Y:S02]  /*57f0*/  LEA R8, R138, UR41, 0x4 ;  /* 0x000000298a087c11 */ /* 0x000fe4000f8e20ff */
[----:B------:R-:W1:Y:S02]  /*5800*/  SYNCS.PHASECHK.TRANS64.TRYWAIT P0, [R0+URZ+0xd0], R2 ;  /* 0x0000d002000075a7 */ /* 0x000e6400080011ff */
[----:B-1----:R-:W-:Y:S05]  /*5810*/  @!P0 BRA `(.L_x_105) ;  /* 0x0000005c008c8947 */ /* 0x002fea0003800000 */
.L_x_288:
        /* <DEDUP_REMOVED lines=11> */
[----:B--2---:R-:W-:-:S04]  /*58d0*/  LOP3.LUT P3, RZ, R10, 0x1, RZ, 0xc0, !PT ;  /* 0x000000010aff7812 */ /* 0x004fc8000786c0ff */
[----:B------:R-:W-:-:S09]  /*58e0*/  P2R R158, PR, RZ, 0x8 ;  /* 0x00000008ff9e7803 */ /* 0x000fd20000000000 */
[----:B------:R-:W-:Y:S02]  /*58f0*/  @P3 MOV R146, R8 ;  /* 0x0000000800923202 */ /* 0x000fe40000000f00 */
[----:B------:R-:W-:Y:S01]  /*5900*/  @P3 LOP3.LUT R145, R9, 0xffff, RZ, 0xc0, !PT ;  /* 0x0000ffff09913812 */ /* 0x000fe200078ec0ff */
[----:B-1----:R-:W-:Y:S06]  /*5910*/  @!P0 BRA `(.L_x_106) ;  /* 0x0000000000b88947 */ /* 0x002fec0003800000 */
[----:B------:R-:W1:Y:S01]  /*5920*/  LDC.64 R4, c[0x0][0xb18] ;  /* 0x0002c600ff047b82 */ /* 0x000e620000000a00 */
[----:B------:R-:W-:-:S07]  /*5930*/  ISETP.NE.AND P0, PT, R65, 0x1, PT ;  /* 0x000000014100780c */ /* 0x000fce0003f05270 */
[----:B------:R-:W2:Y:S08]  /*5940*/  LDC.64 R6, c[0x0][0xb10] ;  /* 0x0002c400ff067b82 */ /* 0x000eb00000000a00 */
[----:B------:R-:W3:Y:S08]  /*5950*/  LDC R0, c[0x0][0xb20] ;  /* 0x0002c800ff007b82 */ /* 0x000ef00000000800 */
[----:B------:R-:W4:Y:S01]  /*5960*/  LDC R12, c[0x0][0xb0c] ;  /* 0x0002c300ff0c7b82 */ /* 0x000f220000000800 */
[----:B-1----:R-:W-:Y:S01]  /*5970*/  IMAD.HI.U32 R14, R139, R5, RZ ;  /* 0x000000058b0e7227 */ /* 0x002fe200078e00ff */
[----:B------:R-:W-:-:S03]  /*5980*/  ISETP.NE.AND P1, PT, R4, 0x1, PT ;  /* 0x000000010400780c */ /* 0x000fc60003f25270 */
[----:B------:R-:W-:-:S03]  /*5990*/  IMAD.HI.U32 R5, R145, R5, RZ ;  /* 0x0000000591057227 */ /* 0x000fc600078e00ff */
[----:B------:R-:W1:Y:S01]  /*59a0*/  LDC.64 R2, c[0x0][0xb28] ;  /* 0x0002ca00ff027b82 */ /* 0x000e620000000a00 */
[----:B--2---:R-:W-:-:S04]  /*59b0*/  IMAD.HI.U32 R15, R140, R6, RZ ;  /* 0x000000068c0f7227 */ /* 0x004fc800078e00ff */
[----:B------:R-:W-:Y:S01]  /*59c0*/  IMAD.HI.U32 R16, R146, R6, RZ ;  /* 0x0000000692107227 */ /* 0x000fe200078e00ff */
[-C--:B------:R-:W-:Y:S02]  /*59d0*/  SHF.R.U32.HI R15, RZ, R7.reuse, R15 ;  /* 0x00000007ff0f7219 */ /* 0x080fe4000001160f */
[-C--:B---3--:R-:W-:Y:S02]  /*59e0*/  SHF.R.U32.HI R14, RZ, R0.reuse, R14 ;  /* 0x00000000ff0e7219 */ /* 0x088fe4000001160e */
[----:B------:R-:W-:Y:S02]  /*59f0*/  SHF.R.U32.HI R5, RZ, R0, R5 ;  /* 0x00000000ff057219 */ /* 0x000fe40000011605 */
[----:B------:R-:W-:Y:S02]  /*5a00*/  SEL R14, R139, R14, !P1 ;  /* 0x0000000e8b0e7207 */ /* 0x000fe40004800000 */
[----:B------:R-:W-:Y:S02]  /*5a10*/  SHF.R.U32.HI R16, RZ, R7, R16 ;  /* 0x00000007ff107219 */ /* 0x000fe40000011610 */
[----:B----4-:R-:W-:-:S02]  /*5a20*/  ISETP.NE.AND P2, PT, R12, 0x1, PT ;  /* 0x000000010c00780c */ /* 0x010fc40003f45270 */
[----:B------:R-:W-:Y:S02]  /*5a30*/  SEL R5, R145, R5, !P1 ;  /* 0x0000000591057207 */ /* 0x000fe40004800000 */
[----:B------:R-:W-:Y:S02]  /*5a40*/  SEL R15, R140, R15, !P2 ;  /* 0x0000000f8c0f7207 */ /* 0x000fe40005000000 */
[----:B------:R-:W-:Y:S01]  /*5a50*/  SEL R16, R146, R16, !P2 ;  /* 0x0000001092107207 */ /* 0x000fe20005000000 */
[----:B-1----:R-:W-:-:S04]  /*5a60*/  IMAD.HI.U32 R13, R14, R2, RZ ;  /* 0x000000020e0d7227 */ /* 0x002fc800078e00ff */
        /* <DEDUP_REMOVED lines=25> */
.L_x_106:
[----:B------:R-:W1:Y:S02]  /*5c00*/  LDCU UR4, c[0x0][0xb30] ;  /* 0x00016600ff0477ac */ /* 0x000e640008000800 */
[----:B-1----:R-:W-:-:S09]  /*5c10*/  UISETP.NE.AND UP0, UPT, UR4, 0x1, UPT ;  /* 0x000000010400788c */ /* 0x002fd2000bf05270 */
        /* <DEDUP_REMOVED lines=17> */
.L_x_107:
[----:B------:R-:W-:Y:S01]  /*5d30*/  ULOP3.LUT UP0, URZ, UR40, 0x1b0, URZ, 0xc0, !UPT ;  /* 0x000001b028ff7892 */ /* 0x000fe2000f80c0ff */
[----:B------:R-:W-:Y:S02]  /*5d40*/  IADD3 R138, PT, PT, R138, 0x1, RZ ;  /* 0x000000018a8a7810 */ /* 0x000fe40007ffe0ff */
[----:B------:R-:W-:-:S06]  /*5d50*/  @P3 SHF.R.U32.HI R147, RZ, 0x10, R9 ;  /* 0x00000010ff933819 */ /* 0x000fcc0000011609 */
[----:B------:R-:W-:Y:S05]  /*5d60*/  BRA.U !UP0, `(.L_x_108) ;  /* 0x00000001087c7547 */ /* 0x000fea000b800000 */
[----:B------:R-:W-:Y:S01]  /*5d70*/  MOV R2, 0x0 ;  /* 0x0000000000027802 */ /* 0x000fe20000000f00 */
[----:B------:R-:W1:Y:S01]  /*5d80*/  LDCU.64 UR8, c[0x4][0x80] ;  /* 0x01001000ff0877ac */ /* 0x000e620008000a00 */
[----:B------:R-:W-:Y:S02]  /*5d90*/  HFMA2 R12, -RZ, RZ, 0, 5.9604644775390625e-08 ;  /* 0x00000001ff0c7431 */ /* 0x000fe400000001ff */
[----:B------:R-:W-:Y:S01]  /*5da0*/  IMAD.MOV.U32 R8, RZ, RZ, 0x70 ;  /* 0x00000070ff087424 */ /* 0x000fe200078e00ff */
[----:B------:R2:W3:Y:S01]  /*5db0*/  LDC.64 R14, c[0x4][R2] ;  /* 0x01000000020e7b82 */ /* 0x0004e20000000a00 */
[----:B------:R-:W4:Y:S01]  /*5dc0*/  LDCU.64 UR6, c[0x4][0x88] ;  /* 0x01001100ff0677ac */ /* 0x000f220008000a00 */
[----:B------:R-:W-:Y:S01]  /*5dd0*/  IMAD.MOV.U32 R13, RZ, RZ, RZ ;  /* 0x000000ffff0d7224 */ /* 0x000fe200078e00ff */
[----:B------:R-:W2:Y:S01]  /*5de0*/  LDCU.64 UR4, c[0x4][0x8] ;  /* 0x01000100ff0477ac */ /* 0x000ea20008000a00 */
[----:B-1----:R-:W-:Y:S01]  /*5df0*/  IMAD.U32 R4, RZ, RZ, UR8 ;  /* 0x00000008ff047e24 */ /* 0x002fe2000f8e00ff */
[----:B------:R-:W-:Y:S01]  /*5e00*/  MOV R5, UR9 ;  /* 0x0000000900057c02 */ /* 0x000fe20008000f00 */
[----:B----4-:R-:W-:Y:S01]  /*5e10*/  IMAD.U32 R6, RZ, RZ, UR6 ;  /* 0x00000006ff067e24 */ /* 0x010fe2000f8e00ff */
[----:B------:R-:W-:Y:S01]  /*5e20*/  MOV R7, UR7 ;  /* 0x0000000700077c02 */ /* 0x000fe20008000f00 */
[----:B--2---:R-:W-:Y:S01]  /*5e30*/  IMAD.U32 R10, RZ, RZ, UR4 ;  /* 0x00000004ff0a7e24 */ /* 0x004fe2000f8e00ff */
[----:B------:R-:W-:-:S02]  /*5e40*/  MOV R11, UR5 ;  /* 0x00000005000b7c02 */ /* 0x000fc40008000f00 */
[----:B------:R-:W-:-:S07]  /*5e50*/  LEPC R20, `(.L_x_109) ;  /* 0x000000001014794e */ /* 0x000fce0000000000 */
[----:B---3-5:R-:W-:Y:S05]  /*5e60*/  CALL.ABS.NOINC R14 ;  /* 0x000000000e007343 */ /* 0x028fea0003c00000 */
.L_x_109:
[----:B------:R-:W1:Y:S01]  /*5e70*/  LDC.64 R2, c[0x4][R2] ;  /* 0x0100000002027b82 */ /* 0x000e620000000a00 */
[----:B------:R-:W2:Y:S01]  /*5e80*/  LDCU.64 UR8, c[0x4][0x80] ;  /* 0x01001000ff0877ac */ /* 0x000ea20008000a00 */
[----:B------:R-:W-:Y:S02]  /*5e90*/  HFMA2 R12, -RZ, RZ, 0, 5.9604644775390625e-08 ;  /* 0x00000001ff0c7431 */ /* 0x000fe400000001ff */
[----:B------:R-:W-:Y:S01]  /*5ea0*/  IMAD.MOV.U32 R8, RZ, RZ, 0x70 ;  /* 0x00000070ff087424 */ /* 0x000fe200078e00ff */
[----:B------:R-:W3:Y:S01]  /*5eb0*/  LDCU.64 UR6, c[0x4][0x88] ;  /* 0x01001100ff0677ac */ /* 0x000ee20008000a00 */
[----:B------:R-:W-:Y:S01]  /*5ec0*/  IMAD.MOV.U32 R13, RZ, RZ, RZ ;  /* 0x000000ffff0d7224 */ /* 0x000fe200078e00ff */
[----:B------:R-:W4:Y:S01]  /*5ed0*/  LDCU.64 UR4, c[0x4][0x8] ;  /* 0x01000100ff0477ac */ /* 0x000f220008000a00 */
[----:B--2---:R-:W-:Y:S02]  /*5ee0*/  MOV R4, UR8 ;  /* 0x0000000800047c02 */ /* 0x004fe40008000f00 */
[----:B------:R-:W-:Y:S01]  /*5ef0*/  MOV R5, UR9 ;  /* 0x0000000900057c02 */ /* 0x000fe20008000f00 */
[----:B---3--:R-:W-:Y:S01]  /*5f00*/  IMAD.U32 R6, RZ, RZ, UR6 ;  /* 0x00000006ff067e24 */ /* 0x008fe2000f8e00ff */
[----:B------:R-:W-:Y:S01]  /*5f10*/  MOV R7, UR7 ;  /* 0x0000000700077c02 */ /* 0x000fe20008000f00 */
[----:B----4-:R-:W-:Y:S01]  /*5f20*/  IMAD.U32 R10, RZ, RZ, UR4 ;  /* 0x00000004ff0a7e24 */ /* 0x010fe2000f8e00ff */
[----:B------:R-:W-:-:S02]  /*5f30*/  MOV R11, UR5 ;  /* 0x00000005000b7c02 */ /* 0x000fc40008000f00 */
[----:B------:R-:W-:-:S07]  /*5f40*/  LEPC R20, `(.L_x_108) ;  /* 0x000000001014794e */ /* 0x000fce0000000000 */
[----:B-1----:R-:W-:Y:S05]  /*5f50*/  CALL.ABS.NOINC R2 ;  /* 0x0000000002007343 */ /* 0x002fea0003c00000 */
.L_x_108:
[----:B------:R-:W1:Y:S01]  /*5f60*/  LDC.64 R2, c[0x0][0x890] ;  /* 0x00022400ff027b82 */ /* 0x000e620000000a00 */
[----:B------:R-:W-:-:S06]  /*5f70*/  ULOP3.LUT UR4, UR44, 0x1, URZ, 0x3c, !UPT ;  /* 0x000000012c047892 */ /* 0x000fcc000f8e3cff */
[----:B------:R-:W-:Y:S01]  /*5f80*/  IMAD.U32 R144, RZ, RZ, UR4 ;  /* 0x00000004ff907e24 */ /* 0x000fe2000f8e00ff */
[----:B-1----:R-:W-:-:S04]  /*5f90*/  ISETP.NE.U32.AND P4, PT, R2, RZ, PT ;  /* 0x000000ff0200720c */ /* 0x002fc80003f85070 */
[----:B------:R-:W-:-:S13]  /*5fa0*/  ISETP.NE.AND.EX P4, PT, R3, RZ, PT, P4 ;  /* 0x000000ff0300720c */ /* 0x000fda0003f85340 */
[----:B------:R-:W-:Y:S05]  /*5fb0*/  @!P4 BRA `(.L_x_110) ;  /* 0x000000000034c947 */ /* 0x000fea0003800000 */
[----:B------:R-:W1:Y:S02]  /*5fc0*/  LDCU.64 UR4, c[0x0][0x888] ;  /* 0x00011100ff0477ac */ /* 0x000e640008000a00 */
[----:B-1----:R-:W-:-:S04]  /*5fd0*/  UISETP.NE.U32.AND UP0, UPT, UR4, URZ, UPT ;  /* 0x000000ff0400728c */ /* 0x002fc8000bf05070 */
[----:B------:R-:W-:-:S09]  /*5fe0*/  UISETP.NE.AND.EX UP0, UPT, UR5, URZ, UPT, UP0 ;  /* 0x000000ff0500728c */ /* 0x000fd2000bf05300 */
[----:B------:R-:W-:Y:S05]  /*5ff0*/  BRA.U !UP0, `(.L_x_111) ;  /* 0x0000000108187547 */ /* 0x000fea000b800000 */
[----:B------:R-:W1:Y:S01]  /*6000*/  LDC.64 R4, c[0x0][0x888] ;  /* 0x00022200ff047b82 */ /* 0x000e620000000a00 */
[----:B------:R-:W-:-:S04]  /*6010*/  IMAD R0, R2, UR36, RZ ;  /* 0x0000002402007c24 */ /* 0x000fc8000f8e02ff */
[----:B-1----:R-:W-:-:S05]  /*6020*/  IMAD.WIDE R4, R0, 0x4, R4 ;  /* 0x0000000400047825 */ /* 0x002fca00078e0204 */
[----:B-----5:R1:W5:Y:S01]  /*6030*/  LDG.E R91, desc[UR38][R4.64] ;  /* 0x00000026045b7981 */ /* 0x020362000c1e1900 */
[----:B------:R-:W-:Y:S01]  /*6040*/  MOV R133, 0x1 ;  /* 0x0000000100857802 */ /* 0x000fe20000000f00 */
[----:B------:R-:W-:Y:S06]  /*6050*/  BRA `(.L_x_110) ;  /* 0x00000000000c7947 */ /* 0x000fec0003800000 */
.L_x_111:
[----:B------:R-:W1:Y:S01]  /*6060*/  LDCU UR4, c[0x0][0x880] ;  /* 0x00011000ff0477ac */ /* 0x000e620008000800 */
[----:B------:R-:W-:Y:S01]  /*6070*/  HFMA2 R133, -RZ, RZ, 0, 5.9604644775390625e-08 ;  /* 0x00000001ff857431 */ /* 0x000fe200000001ff */
[----:B-1---5:R-:W-:Y:S02]  /*6080*/  MOV R91, UR4 ;  /* 0x00000004005b7c02 */ /* 0x022fe40008000f00 */
.L_x_110:
[----:B-1----:R-:W1:Y:S02]  /*6090*/  LDC.64 R4, c[0x0][0x8b0] ;  /* 0x00022c00ff047b82 */ /* 0x002e640000000a00 */
        /* <DEDUP_REMOVED lines=11> */
[----:B------:R-:W-:Y:S05]  /*6150*/  BRA `(.L_x_112) ;  /* 0x0000000000087947 */ /* 0x000fea0003800000 */
.L_x_113:
[----:B------:R-:W1:Y:S02]  /*6160*/  LDCU UR4, c[0x0][0x8a0] ;  /* 0x00011400ff0477ac */ /* 0x000e640008000800 */
[----:B-1---5:R-:W-:Y:S02]  /*6170*/  MOV R71, UR4 ;  /* 0x0000000400477c02 */ /* 0x022fe40008000f00 */
.L_x_112:
[----:B------:R-:W-:Y:S01]  /*6180*/  UISETP.NE.AND UP0, UPT, UR45, URZ, UPT ;  /* 0x000000ff2d00728c */ /* 0x000fe2000bf05270 */
[----:B------:R-:W-:-:S04]  /*6190*/  PLOP3.LUT P0, PT, PT, PT, PT, 0x8, 0x80 ;  /* 0x000000000080781c */ /* 0x000fc80003f0e170 */
[----:B------:R-:W-:-:S04]  /*61a0*/  P2R R159, PR, RZ, 0x1 ;  /* 0x00000001ff9f7803 */ /* 0x000fc80000000000 */
[----:B------:R-:W-:Y:S05]  /*61b0*/  BRA.U !UP0, `(.L_x_114) ;  /* 0x00000001083c7547 */ /* 0x000fea000b800000 */
[----:B------:R-:W-:-:S04]  /*61c0*/  ISETP.NE.U32.AND P0, PT, R2, RZ, PT ;  /* 0x000000ff0200720c */ /* 0x000fc80003f05070 */
[----:B------:R-:W-:-:S13]  /*61d0*/  ISETP.NE.AND.EX P0, PT, R3, RZ, PT, P0 ;  /* 0x000000ff0300720c */ /* 0x000fda0003f05300 */
[----:B-----5:R-:W-:-:S04]  /*61e0*/  @!P0 FSETP.EQ.AND P1, PT, R91, RZ, PT ;  /* 0x000000ff5b00820b */ /* 0x020fc80003f22000 */
[----:B------:R-:W-:Y:S01]  /*61f0*/  P2R R159, PR, RZ, 0x2 ;  /* 0x00000002ff9f7803 */ /* 0x000fe20000000000 */
[----:B------:R-:W-:Y:S08]  /*6200*/  @!P0 BRA `(.L_x_114) ;  /* 0x0000000000288947 */ /* 0x000ff00003800000 */
[----:B------:R-:W2:Y:S01]  /*6210*/  LDCU.64 UR4, c[0x0][0x888] ;  /* 0x00011100ff0477ac */ /* 0x000ea20008000a00 */
[----:B------:R-:W-:Y:S02]  /*6220*/  LOP3.LUT P1, RZ, R133, 0xff, RZ, 0xc0, !PT ;  /* 0x000000ff85ff7812 */ /* 0x000fe4000782c0ff */
[----:B------:R-:W-:-:S04]  /*6230*/  FSETP.NEU.AND P0, PT, R91, RZ, PT ;  /* 0x000000ff5b00720b */ /* 0x000fc80003f0d000 */
[----:B------:R-:W-:Y:S02]  /*6240*/  SEL R0, RZ, 0xffffffff, P0 ;  /* 0xffffffffff007807 */ /* 0x000fe40000000000 */
[----:B--2---:R-:W-:-:S04]  /*6250*/  ISETP.NE.U32.AND P2, PT, RZ, UR4, PT ;  /* 0x00000004ff007c0c */ /* 0x004fc8000bf45070 */
[----:B------:R-:W-:-:S04]  /*6260*/  ISETP.NE.AND.EX P2, PT, RZ, UR5, PT, P2 ;  /* 0x00000005ff007c0c */ /* 0x000fc8000bf45320 */
[----:B------:R-:W-:-:S04]  /*6270*/  @!P1 SEL R0, RZ, 0xffffffff, P2 ;  /* 0xffffffffff009807 */ /* 0x000fc80001000000 */
[----:B------:R-:W-:-:S04]  /*6280*/  LOP3.LUT R0, R0, 0x1, RZ, 0xc0, !PT ;  /* 0x0000000100007812 */ /* 0x000fc800078ec0ff */
[----:B------:R-:W-:-:S04]  /*6290*/  ISETP.EQ.U32.AND P0, PT, R0, 0x1, PT ;  /* 0x000000010000780c */ /* 0x000fc80003f02070 */
[----:B------:R-:W-:-:S09]  /*62a0*/  P2R R159, PR, RZ, 0x1 ;  /* 0x00000001ff9f7803 */ /* 0x000fd20000000000 */
.L_x_114:
[----:B------:R-:W-:Y:S01]  /*62b0*/  ISETP.NE.AND P5, PT, R159, RZ, PT ;  /* 0x000000ff9f00720c */ /* 0x000fe20003fa5270 */
[----:B------:R-:W-:Y:S01]  /*62c0*/  IMAD.MOV.U32 R143, RZ, RZ, 0x1 ;  /* 0x00000001ff8f7424 */ /* 0x000fe200078e00ff */
[----:B------:R-:W-:Y:S01]  /*62d0*/  LEA R3, R69, UR41, 0x3 ;  /* 0x0000002945037c11 */ /* 0x000fe2000f8e18ff */
[----:B------:R-:W-:Y:S01]  /*62e0*/  IMAD.SHL.U32 R137, R23, 0x40, RZ ;  /* 0x0000004017897824 */ /* 0x000fe200078e00ff */
[----:B------:R-:W-:Y:S01]  /*62f0*/  SHF.L.U32 R0, R150, 0x1f, RZ ;  /* 0x0000001f96007819 */ /* 0x000fe200000006ff */
[----:B------:R-:W-:Y:S01]  /*6300*/  IMAD.SHL.U32 R135, R22, 0x100, RZ ;  /* 0x0000010016877824 */ /* 0x000fe200078e00ff */
[----:B-----5:R-:W-:Y:S01]  /*6310*/  FSETP.NEU.AND P3, PT, R91, RZ, PT ;  /* 0x000000ff5b00720b */ /* 0x020fe20003f6d000 */
[----:B------:R-:W-:Y:S01]  /*6320*/  IMAD R67, R69, 0x80, R70 ;  /* 0x0000008045437824 */ /* 0x000fe200078e0246 */
[----:B------:R-:W-:Y:S01]  /*6330*/  CS2R R130, SRZ ;  /* 0x0000000000827805 */ /* 0x000fe2000001ff00 */
[----:B------:R-:W-:Y:S01]  /*6340*/  IMAD.MOV.U32 R68, RZ, RZ, RZ ;  /* 0x000000ffff447224 */ /* 0x000fe200078e00ff */
[----:B------:R-:W-:Y:S01]  /*6350*/  CS2R R128, SRZ ;  /* 0x0000000000807805 */ /* 0x000fe2000001ff00 */
[----:B------:R-:W-:Y:S01]  /*6360*/  IMAD.U32 R142, RZ, RZ, UR42 ;  /* 0x0000002aff8e7e24 */ /* 0x000fe2000f8e00ff */
[----:B------:R-:W-:Y:S01]  /*6370*/  CS2R R126, SRZ ;  /* 0x00000000007e7805 */ /* 0x000fe2000001ff00 */
[----:B------:R-:W-:Y:S01]  /*6380*/  VOTEU.ALL UP0, P5 ;  /* 0x0000000000ff7886 */ /* 0x000fe20002800000 */
[----:B------:R-:W-:Y:S01]  /*6390*/  @!P5 SHF.L.U32 R2, R144, 0x1f, RZ ;  /* 0x0000001f9002d819 */ /* 0x000fe200000006ff */
[----:B------:R-:W-:Y:S01]  /*63a0*/  IMAD.U32 R141, RZ, RZ, UR43 ;  /* 0x0000002bff8d7e24 */ /* 0x000fe2000f8e00ff */
[----:B------:R-:W-:-:S02]  /*63b0*/  CS2R R124, SRZ ;  /* 0x00000000007c7805 */ /* 0x000fc4000001ff00 */
[----:B------:R-:W-:Y:S01]  /*63c0*/  CS2R R122, SRZ ;  /* 0x00000000007a7805 */ /* 0x000fe2000001ff00 */
[----:B------:R-:W-:Y:S01]  /*63d0*/  @!UP0 ULEA UR4, UR43, UR41, 0x3 ;  /* 0x000000292b048291 */ /* 0x000fe2000f8e18ff */
[----:B------:R-:W-:Y:S02]  /*63e0*/  CS2R R120, SRZ ;  /* 0x0000000000787805 */ /* 0x000fe4000001ff00 */
[----:B------:R-:W-:Y:S02]  /*63f0*/  CS2R R118, SRZ ;  /* 0x0000000000767805 */ /* 0x000fe4000001ff00 */
[----:B------:R-:W-:-:S04]  /*6400*/  CS2R R116, SRZ ;  /* 0x0000000000747805 */ /* 0x000fc8000001ff00 */
[----:B------:R2:W3:Y:S02]  /*6410*/  @!P5 SYNCS.PHASECHK.TRANS64.TRYWAIT P1, [UR4+0x80], R2 ;  /* 0x00008002ff00d5a7 */ /* 0x0004e40008021104 */
[----:B------:R-:W4:Y:S01]  /*6420*/  LDCU.64 UR4, c[0x0][0x888] ;  /* 0x00011100ff0477ac */ /* 0x000f220008000a00 */
[----:B------:R1:W3:Y:S01]  /*6430*/  SYNCS.PHASECHK.TRANS64.TRYWAIT P0, [R3+URZ+0xf0], R0 ;  /* 0x0000f000030075a7 */ /* 0x0002e200080011ff */
[----:B----4-:R-:W-:-:S04]  /*6440*/  ISETP.NE.U32.AND P2, PT, RZ, UR4, PT ;  /* 0x00000004ff007c0c */ /* 0x010fc8000bf45070 */
[----:B------:R-:W-:-:S04]  /*6450*/  ISETP.NE.AND.EX P2, PT, RZ, UR5, PT, P2 ;  /* 0x00000005ff007c0c */ /* 0x000fc8000bf45320 */
[----:B--2---:R-:W-:Y:S02]  /*6460*/  SEL R2, RZ, 0xffffffff, P2 ;  /* 0xffffffffff027807 */ /* 0x004fe40001000000 */
[----:B------:R-:W-:Y:S02]  /*6470*/  LOP3.LUT P2, R134, R133, 0xff, RZ, 0xc0, !PT ;  /* 0x000000ff85867812 */ /* 0x000fe4000784c0ff */
[----:B-1----:R-:W-:-:S04]  /*6480*/  SEL R0, RZ, 0xffffffff, P3 ;  /* 0xffffffffff007807 */ /* 0x002fc80001800000 */
[----:B------:R-:W-:-:S04]  /*6490*/  @P4 SEL R0, R2, R0, !P2 ;  /* 0x0000000002004207 */ /* 0x000fc80005000000 */
[----:B------:R-:W-:-:S04]  /*64a0*/  LOP3.LUT R0, R0, 0x1, RZ, 0xc0, !PT ;  /* 0x0000000100007812 */ /* 0x000fc800078ec0ff */
[----:B------:R-:W-:-:S04]  /*64b0*/  ISETP.NE.U32.AND P2, PT, R0, 0x1, PT ;  /* 0x000000010000780c */ /* 0x000fc80003f45070 */
[----:B------:R-:W-:Y:S02]  /*64c0*/  P2R R157, PR, RZ, 0x4 ;  /* 0x00000004ff9d7803 */ /* 0x000fe40000000000 */
[----:B---3--:R-:W-:Y:S02]  /*64d0*/  @!P5 SEL R143, RZ, 0x1, !P1 ;  /* 0x00000001ff8fd807 */ /* 0x008fe40004800000 */
[----:B------:R-:W-:-:S07]  /*64e0*/  SEL R136, RZ, 0x1, !P0 ;  /* 0x00000001ff887807 */ /* 0x000fce0004000000 */
.L_x_228:
[----:B------:R-:W-:Y:S01]  /*64f0*/  ISETP.NE.AND P0, PT, R159, RZ, PT ;  /* 0x000000ff9f00720c */ /* 0x000fe20003f05270 */
[----:B------:R-:W-:Y:S05]  /*6500*/  YIELD ;  /* 0x0000000000007946 */ /* 0x000fea0003800000 */
[----:B------:R-:W-:Y:S07]  /*6510*/  BSSY B1, `(.L_x_115) ;  /* 0x000001a000017945 */ /* 0x000fee0003800000 */
[----:B------:R-:W-:Y:S05]  /*6520*/  @P0 BRA `(.L_x_116) ;  /* 0x0000000000600947 */ /* 0x000fea0003800000 */
[----:B------:R-:W-:Y:S01]  /*6530*/  ISETP.NE.AND P1, PT, R157, RZ, PT ;  /* 0x000000ff9d00720c */ /* 0x000fe20003f25270 */
[----:B------:R-:W-:Y:S01]  /*6540*/  BSSY B0, `(.L_x_117) ;  /* 0x000000b000007945 */ /* 0x000fe20003800000 */
[----:B------:R-:W-:Y:S11]  /*6550*/  ISETP.NE.AND P0, PT, R143, RZ, PT ;  /* 0x000000ff8f00720c */ /* 0x000ff60003f05270 */
[----:B------:R-:W-:Y:S05]  /*6560*/  @P1 LEA R6, R141, R152, 0xd ;  /* 0x000000988d061211 */ /* 0x000fea00078e68ff */
[--C-:B------:R-:W-:Y:S02]  /*6570*/  @P1 IMAD R5, R154, -0x10, R6.reuse ;  /* 0xfffffff09a051824 */ /* 0x100fe400078e0206 */
[----:B------:R-:W-:Y:S03]  /*6580*/  @P1 IMAD R4, R153, -0x10, R6 ;  /* 0xfffffff099041824 */ /* 0x000fe600078e0206 */
[----:B------:R-:W-:Y:S01]  /*6590*/  @P1 LEA R3, R151, R5, 0x4 ;  /* 0x0000000597031211 */ /* 0x000fe200078e20ff */
[----:B------:R-:W-:Y:S06]  /*65a0*/  @P0 BRA `(.L_x_118) ;  /* 0x0000000000100947 */ /* 0x000fec0003800000 */
[----:B------:R-:W-:Y:S02]  /*65b0*/  LEA R2, R141, UR41, 0x3 ;  /* 0x000000298d027c11 */ /* 0x000fe4000f8e18ff */
[----:B------:R-:W-:Y:S04]  /*65c0*/  SHF.L.U32 R0, R144, 0x1f, RZ ;  /* 0x0000001f90007819 */ /* 0x000fe800000006ff */
[----:B------:R-:W1:Y:S02]  /*65d0*/  SYNCS.PHASECHK.TRANS64.TRYWAIT P0, [R2+URZ+0x80], R0 ;  /* 0x00008000020075a7 */ /* 0x000e6400080011ff */
[----:B-1----:R-:W-:Y:S05]  /*65e0*/  @!P0 BRA `(.L_x_119) ;  /* 0x00000050002c8947 */ /* 0x002fea0003800000 */
.L_x_118:
[----:B------:R-:W-:Y:S05]  /*65f0*/  BSYNC B0 ;  /* 0x0000000000007941 */ /* 0x000fea0003800000 */
.L_x_117:
[----:B------:R-:W-:Y:S01]  /*6600*/  ISETP.NE.AND P0, PT, R157, RZ, PT ;  /* 0x000000ff9d00720c */ /* 0x000fe20003f05270 */
[----:B------:R-:W-:Y:S11]  /*6610*/  VIADD R141, R141, 0x1 ;  /* 0x000000018d8d7836 */ /* 0x000ff60000000000 */
[----:B------:R-:W-:Y:S01]  /*6620*/  @!UPT UIADD3 URZ, UPT, UPT, URZ, URZ, URZ ;  /* 0x000000fffffff290 */ /* 0x000fe2000fffe0ff */
[----:B------:R2:W3:Y:S04]  /*6630*/  @P0 LDS.128 R116, [R6] ;  /* 0x0000000006740984 */ /* 0x0004e80000000c00 */
[----:B------:R2:W4:Y:S04]  /*6640*/  @P0 LDS.128 R124, [R4+0x20] ;  /* 0x00002000047c0984 */ /* 0x0005280000000c00 */
[----:B------:R2:W2:Y:S04]  /*6650*/  @P0 LDS.128 R120, [R5+0x10] ;  /* 0x0000100005780984 */ /* 0x0004a80000000c00 */
[----:B------:R2:W2:Y:S01]  /*6660*/  @P0 LDS.128 R128, [R3+0x10] ;  /* 0x0000100003800984 */ /* 0x0004a20000000c00 */
[C---:B------:R-:W-:Y:S04]  /*6670*/  ISETP.NE.AND P0, PT, R141.reuse, 0x4, PT ;  /* 0x000000048d00780c */ /* 0x040fe80003f05270 */
[----:B-1----:R-:W-:Y:S02]  /*6680*/  SEL R0, RZ, 0x1, P0 ;  /* 0x00000001ff007807 */ /* 0x002fe40000000000 */
[----:B------:R-:W-:Y:S02]  /*6690*/  SEL R141, R141, RZ, P0 ;  /* 0x000000ff8d8d7207 */ /* 0x000fe40000000000 */
[----:B------:R-:W-:Y:S02]  /*66a0*/  LOP3.LUT R144, R144, R0, RZ, 0x3c, !PT ;  /* 0x0000000090907212 */ /* 0x000fe400078e3cff */
.L_x_116:
[----:B------:R-:W-:Y:S05]  /*66b0*/  BSYNC B1 ;  /* 0x0000000000017941 */ /* 0x000fea0003800000 */
.L_x_115:
[C---:B------:R-:W-:Y:S01]  /*66c0*/  LOP3.LUT P1, RZ, R68.reuse, R136, RZ, 0xfc, !PT ;  /* 0x0000008844ff7212 */ /* 0x040fe2000782fcff */
[----:B------:R-:W-:Y:S01]  /*66d0*/  IMAD.SHL.U32 R66, R68, 0x20, RZ ;  /* 0x0000002044427824 */ /* 0x000fe200078e00ff */
[----:B------:R-:W-:Y:S01]  /*66e0*/  LEA R112, R69, UR41, 0x3 ;  /* 0x0000002945707c11 */ /* 0x000fe2000f8e18ff */
[----:B------:R-:W-:Y:S02]  /*66f0*/  BSSY B0, `(.L_x_120) ;  /* 0x0000009000007945 */ /* 0x000fe40003800000 */
[----:B------:R-:W-:Y:S05]  /*6700*/  IMAD.IADD R2, R67, 0x1, R66 ;  /* 0x0000000143027824 */ /* 0x000fea00078e0242 */
[----:B------:R-:W-:Y:S04]  /*6710*/  SHF.R.U32.HI R0, RZ, 0x15, R2 ;  /* 0x00000015ff007819 */ /* 0x000fe80000011602 */
[----:B------:R-:W-:Y:S01]  /*6720*/  LOP3.LUT P0, RZ, R0, 0x3, R156, 0x48, !PT ;  /* 0x0000000300ff7812 */ /* 0x000fe2000780489c */
[----:B------:R-:W-:Y:S01]  /*6730*/  @!UPT UIADD3 URZ, UPT, UPT, URZ, URZ, URZ ;  /* 0x000000fffffff290 */ /* 0x000fe2000fffe0ff */
[----:B------:R-:W-:Y:S11]  /*6740*/  @P1 BRA `(.L_x_121) ;  /* 0x00000000000c1947 */ /* 0x000ff60003800000 */
[----:B------:R-:W-:Y:S04]  /*6750*/  SHF.L.U32 R0, R150, 0x1f, RZ ;  /* 0x0000001f96007819 */ /* 0x000fe800000006ff */
[----:B------:R-:W1:Y:S02]  /*6760*/  SYNCS.PHASECHK.TRANS64.TRYWAIT P1, [R112+URZ+0xf0], R0 ;  /* 0x0000f000700075a7 */ /* 0x000e6400080211ff */
[----:B-1----:R-:W-:Y:S05]  /*6770*/  @!P1 BRA `(.L_x_122) ;  /* 0x0000004c00dc9947 */ /* 0x002fea0003800000 */
.L_x_121:
[----:B------:R-:W-:Y:S05]  /*6780*/  BSYNC B0 ;  /* 0x0000000000007941 */ /* 0x000fea0003800000 */
.L_x_120:
[----:B------:R-:W-:Y:S05]  /*6790*/  @!P0 BRA `(.L_x_123) ;  /* 0x0000000000408947 */ /* 0x000fea0003800000 */
[----:B------:R-:W2:Y:S01]  /*67a0*/  LDCU.64 UR8, c[0x4][0x70] ;  /* 0x01000e00ff0877ac */ /* 0x000ea20008000a00 */
[----:B------:R-:W-:Y:S01]  /*67b0*/  MOV R15, 0x0 ;  /* 0x00000000000f7802 */ /* 0x000fe20000000f00 */
[----:B------:R-:W-:Y:S02]  /*67c0*/  HFMA2 R12, -RZ, RZ, 0, 5.9604644775390625e-08 ;  /* 0x00000001ff0c7431 */ /* 0x000fe400000001ff */
[----:B------:R-:W-:Y:S02]  /*67d0*/  IMAD.MOV.U32 R8, RZ, RZ, 0x192 ;  /* 0x00000192ff087424 */ /* 0x000fe400078e00ff */
[----:B------:R-:W-:Y:S01]  /*67e0*/  IMAD.MOV.U32 R13, RZ, RZ, RZ ;  /* 0x000000ffff0d7224 */ /* 0x000fe200078e00ff */
[----:B------:R-:W1:Y:S01]  /*67f0*/  LDCU.64 UR6, c[0x4][0x78] ;  /* 0x01000f00ff0677ac */ /* 0x000e620008000a00 */
[----:B------:R-:W3:Y:S01]  /*6800*/  LDC.64 R14, c[0x4][R15] ;  /* 0x010000000f0e7b82 */ /* 0x000ee20000000a00 */
[----:B------:R-:W5:Y:S01]  /*6810*/  LDCU.64 UR4, c[0x4][0x10] ;  /* 0x01000200ff0477ac */ /* 0x000f620008000a00 */
[----:B--2---:R-:W-:Y:S01]  /*6820*/  MOV R5, UR9 ;  /* 0x0000000900057c02 */ /* 0x004fe20008000f00 */
[----:B------:R-:W-:Y:S01]  /*6830*/  IMAD.U32 R4, RZ, RZ, UR8 ;  /* 0x00000008ff047e24 */ /* 0x000fe2000f8e00ff */
[----:B-1----:R-:W-:Y:S01]  /*6840*/  MOV R7, UR7 ;  /* 0x0000000700077c02 */ /* 0x002fe20008000f00 */
[----:B------:R-:W-:Y:S01]  /*6850*/  IMAD.U32 R6, RZ, RZ, UR6 ;  /* 0x00000006ff067e24 */ /* 0x000fe2000f8e00ff */
[----:B-----5:R-:W-:Y:S01]  /*6860*/  MOV R11, UR5 ;  /* 0x00000005000b7c02 */ /* 0x020fe20008000f00 */
[----:B------:R-:W-:Y:S02]  /*6870*/  IMAD.U32 R10, RZ, RZ, UR4 ;  /* 0x00000004ff0a7e24 */ /* 0x000fe4000f8e00ff */
[----:B------:R-:W-:Y:S07]  /*6880*/  LEPC R20, `(.L_x_123) ;  /* 0x000000001014794e */ /* 0x000fee0000000000 */
[----:B---34-:R-:W-:Y:S05]  /*6890*/  CALL.ABS.NOINC R14 ;  /* 0x000000000e007343 */ /* 0x018fea0003c00000 */
.L_x_123:
[----:B------:R-:W-:Y:S05]  /*68a0*/  WARPSYNC.ALL ;  /* 0x0000000000007948 */ /* 0x000fea0003800000 */
[----:B------:R-:W-:Y:S01]  /*68b0*/  R2UR UR4, R2 ;  /* 0x00000000020472ca */ /* 0x000fe200000e0000 */
[--C-:B---3--:R-:W-:Y:S02]  /*68c0*/  HADD2.F32 R36, -RZ, R116.reuse.H0_H0 ;  /* 0x20000074ff247230 */ /* 0x108fe40000004100 */
[----:B------:R-:W-:Y:S02]  /*68d0*/  HFMA2 R53, -RZ, RZ, 3.7421875, 0 ;  /* 0x437c0000ff357431 */ /* 0x000fe400000001ff */
[----:B------:R-:W-:Y:S01]  /*68e0*/  HADD2.F32 R37, -RZ, R116.H1_H1 ;  /* 0x30000074ff257230 */ /* 0x000fe20000004100 */
[----:B------:R-:W-:Y:S01]  /*68f0*/  MOV R87, 0x3bbb989d ;  /* 0x3bbb989d00577802 */ /* 0x000fe20000000f00 */
[--C-:B------:R-:W-:Y:S01]  /*6900*/  HADD2.F32 R38, -RZ, R117.reuse.H0_H0 ;  /* 0x20000075ff267230 */ /* 0x100fe20000004100 */
[----:B------:R-:W-:Y:S01]  /*6910*/  ISETP.NE.AND P1, PT, R68, 0x3, PT ;  /* 0x000000034400780c */ /* 0x000fe20003f25270 */
[----:B------:R-:W-:Y:S04]  /*6920*/  BSSY.RECONVERGENT B1, `(.L_x_124) ;  /* 0x0000175000017945 */ /* 0x000fe80003800200 */
[----:B--2---:R-:W1:Y:S08]  /*6930*/  LDTM.x32 R4, tmem[UR4] ;  /* 0x00000004000479ee */ /* 0x004e7000082c0000 */
[----:B------:R-:W-:Y:S01]  /*6940*/  @!P1 NOP ;  /* 0x0000000000009918 */ /* 0x000fe20000000000 */
[C---:B-1----:R-:W-:Y:S01]  /*6950*/  FMUL R0, R71.reuse, R4 ;  /* 0x0000000447007220 */ /* 0x042fe20000400000 */
[C---:B------:R-:W-:Y:S01]  /*6960*/  FMUL R4, R71.reuse, R8 ;  /* 0x0000000847047220 */ /* 0x040fe20000400000 */
        /* <DEDUP_REMOVED lines=16> */
[----:B------:R-:W-:Y:S02]  /*6a70*/  HADD2.F32 R32, -RZ, R117.H1_H1 ;  /* 0x30000075ff207230 */ /* 0x000fe40000004100 */
[C---:B------:R-:W-:Y:S01]  /*6a80*/  FMUL R25, R71.reuse, R29 ;  /* 0x0000001d47197220 */ /* 0x040fe20000400000 */
[C---:B------:R-:W-:Y:S01]  /*6a90*/  FMUL R7, R71.reuse, R7 ;  /* 0x0000000747077220 */ /* 0x040fe20000400000 */
[C---:B------:R-:W-:Y:S01]  /*6aa0*/  FMUL R29, R71.reuse, R33 ;  /* 0x00000021471d7220 */ /* 0x040fe20000400000 */
[----:B------:R-:W-:Y:S01]  /*6ab0*/  FMUL R18, R71, R22 ;  /* 0x0000001647127220 */ /* 0x000fe20000400000 */
[----:B------:R-:W-:Y:S01]  /*6ac0*/  FFMA R0, R91, R36, R0 ;  /* 0x000000245b007223 */ /* 0x000fe20000000000 */
[--C-:B------:R-:W-:Y:S02]  /*6ad0*/  HADD2.F32 R33, -RZ, R118.reuse.H0_H0 ;  /* 0x20000076ff217230 */ /* 0x100fe40000004100 */
[C---:B------:R-:W-:Y:S01]  /*6ae0*/  FMUL R22, R71.reuse, R26 ;  /* 0x0000001a47167220 */ /* 0x040fe20000400000 */
[----:B------:R-:W-:Y:S01]  /*6af0*/  FMUL R26, R71, R30 ;  /* 0x0000001e471a7220 */ /* 0x000fe20000400000 */
[----:B------:R-:W-:Y:S01]  /*6b00*/  FFMA R2, R91, R37, R2 ;  /* 0x000000255b027223 */ /* 0x000fe20000000002 */
[----:B------:R-:W-:Y:S01]  /*6b10*/  FMUL R30, R71, R34 ;  /* 0x00000022471e7220 */ /* 0x000fe20000400000 */
[C---:B------:R-:W-:Y:S01]  /*6b20*/  FFMA R3, R91.reuse, R38, R3 ;  /* 0x000000265b037223 */ /* 0x040fe20000000003 */
[----:B------:R-:W-:Y:S02]  /*6b30*/  HADD2.F32 R34, -RZ, R118.H1_H1 ;  /* 0x30000076ff227230 */ /* 0x000fe40000004100 */
[C---:B------:R-:W-:Y:S01]  /*6b40*/  FFMA R7, R91.reuse, R32, R7 ;  /* 0x000000205b077223 */ /* 0x040fe20000000007 */
[--C-:B------:R-:W-:Y:S02]  /*6b50*/  HADD2.F32 R32, -RZ, R119.reuse.H0_H0 ;  /* 0x20000077ff207230 */ /* 0x100fe40000004100 */
[----:B------:R-:W-:Y:S01]  /*6b60*/  FFMA R4, R91, R33, R4 ;  /* 0x000000215b047223 */ /* 0x000fe20000000004 */
[----:B------:R-:W-:Y:S02]  /*6b70*/  HADD2.F32 R36, -RZ, R119.H1_H1 ;  /* 0x30000077ff247230 */ /* 0x000fe40000004100 */
[----:B------:R-:W-:Y:S01]  /*6b80*/  FMUL R11, R71, R11 ;  /* 0x0000000b470b7220 */ /* 0x000fe20000400000 */
[--C-:B------:R-:W-:Y:S02]  /*6b90*/  HADD2.F32 R33, -RZ, R120.reuse.H0_H0 ;  /* 0x20000078ff217230 */ /* 0x100fe40000004100 */
[C---:B------:R-:W-:Y:S01]  /*6ba0*/  FFMA R5, R91.reuse, R34, R5 ;  /* 0x000000225b057223 */ /* 0x040fe20000000005 */
[C---:B------:R-:W-:Y:S01]  /*6bb0*/  FFMA R6, R91.reuse, R32, R6 ;  /* 0x000000205b067223 */ /* 0x040fe20000000006 */
[C---:B------:R-:W-:Y:S01]  /*6bc0*/  FFMA R11, R91.reuse, R36, R11 ;  /* 0x000000245b0b7223 */ /* 0x040fe2000000000b */
[----:B------:R-:W-:Y:S02]  /*6bd0*/  HADD2.F32 R32, -RZ, R120.H1_H1 ;  /* 0x30000078ff207230 */ /* 0x000fe40000004100 */
[----:B------:R-:W-:Y:S01]  /*6be0*/  FFMA R8, R91, R33, R8 ;  /* 0x000000215b087223 */ /* 0x000fe20000000008 */
[--C-:B------:R-:W-:Y:S02]  /*6bf0*/  HADD2.F32 R34, -RZ, R121.reuse.H0_H0 ;  /* 0x20000079ff227230 */ /* 0x100fe40000004100 */
[----:B------:R-:W-:Y:S01]  /*6c00*/  FMUL R15, R71, R15 ;  /* 0x0000000f470f7220 */ /* 0x000fe20000400000 */
[----:B------:R-:W-:Y:S02]  /*6c10*/  HADD2.F32 R33, -RZ, R121.H1_H1 ;  /* 0x30000079ff217230 */ /* 0x000fe40000004100 */
[C---:B------:R-:W-:Y:S01]  /*6c20*/  FFMA R9, R91.reuse, R32, R9 ;  /* 0x000000205b097223 */ /* 0x040fe20000000009 */
[--C-:B------:R-:W-:Y:S02]  /*6c30*/  HADD2.F32 R36, -RZ, R122.reuse.H0_H0 ;  /* 0x2000007aff247230 */ /* 0x100fe40000004100 */
[C---:B------:R-:W-:Y:S01]  /*6c40*/  FFMA R10, R91.reuse, R34, R10 ;  /* 0x000000225b0a7223 */ /* 0x040fe2000000000a */
[----:B------:R-:W-:Y:S02]  /*6c50*/  HADD2.F32 R32, -RZ, R122.H1_H1 ;  /* 0x3000007aff207230 */ /* 0x000fe40000004100 */
[C---:B------:R-:W-:Y:S01]  /*6c60*/  FFMA R15, R91.reuse, R33, R15 ;  /* 0x000000215b0f7223 */ /* 0x040fe2000000000f */
[--C-:B------:R-:W-:Y:S02]  /*6c70*/  HADD2.F32 R33, -RZ, R123.reuse.H0_H0 ;  /* 0x2000007bff217230 */ /* 0x100fe40000004100 */
[C---:B------:R-:W-:Y:S01]  /*6c80*/  FFMA R12, R91.reuse, R36, R12 ;  /* 0x000000245b0c7223 */ /* 0x040fe2000000000c */
[----:B------:R-:W-:Y:S02]  /*6c90*/  HADD2.F32 R34, -RZ, R123.H1_H1 ;  /* 0x3000007bff227230 */ /* 0x000fe40000004100 */
[----:B------:R-:W-:Y:S01]  /*6ca0*/  FFMA R13, R91, R32, R13 ;  /* 0x000000205b0d7223 */ /* 0x000fe2000000000d */
[--C-:B----4-:R-:W-:Y:S02]  /*6cb0*/  HADD2.F32 R32, -RZ, R124.reuse.H0_H0 ;  /* 0x2000007cff207230 */ /* 0x110fe40000004100 */
[----:B------:R-:W-:Y:S01]  /*6cc0*/  FMUL R19, R71, R19 ;  /* 0x0000001347137220 */ /* 0x000fe20000400000 */
[----:B------:R-:W-:Y:S02]  /*6cd0*/  HADD2.F32 R36, -RZ, R124.H1_H1 ;  /* 0x3000007cff247230 */ /* 0x000fe40000004100 */
[C---:B------:R-:W-:Y:S01]  /*6ce0*/  FFMA R14, R91.reuse, R33, R14 ;  /* 0x000000215b0e7223 */ /* 0x040fe2000000000e */
[--C-:B------:R-:W-:Y:S02]  /*6cf0*/  HADD2.F32 R33, -RZ, R125.reuse.H0_H0 ;  /* 0x2000007dff217230 */ /* 0x100fe40000004100 */
[C---:B------:R-:W-:Y:S01]  /*6d00*/  FFMA R19, R91.reuse, R34, R19 ;  /* 0x000000225b137223 */ /* 0x040fe20000000013 */
[C---:B------:R-:W-:Y:S01]  /*6d10*/  FFMA R16, R91.reuse, R32, R16 ;  /* 0x000000205b107223 */ /* 0x040fe20000000010 */
[C---:B------:R-:W-:Y:S01]  /*6d20*/  FFMA R17, R91.reuse, R36, R17 ;  /* 0x000000245b117223 */ /* 0x040fe20000000011 */
[----:B------:R-:W-:Y:S02]  /*6d30*/  HADD2.F32 R32, -RZ, R125.H1_H1 ;  /* 0x3000007dff207230 */ /* 0x000fe40000004100 */
[----:B------:R-:W-:Y:S01]  /*6d40*/  FFMA R18, R91, R33, R18 ;  /* 0x000000215b127223 */ /* 0x000fe20000000012 */
[--C-:B------:R-:W-:Y:S02]  /*6d50*/  HADD2.F32 R34, -RZ, R126.reuse.H0_H0 ;  /* 0x2000007eff227230 */ /* 0x100fe40000004100 */
[C---:B------:R-:W-:Y:S01]  /*6d60*/  FMUL R23, R71.reuse, R23 ;  /* 0x0000001747177220 */ /* 0x040fe20000400000 */
[----:B------:R-:W-:Y:S02]  /*6d70*/  HADD2.F32 R33, -RZ, R126.H1_H1 ;  /* 0x3000007eff217230 */ /* 0x000fe40000004100 */
[----:B------:R-:W-:Y:S01]  /*6d80*/  FMUL R27, R71, R27 ;  /* 0x0000001b471b7220 */ /* 0x000fe20000400000 */
[--C-:B------:R-:W-:Y:S02]  /*6d90*/  HADD2.F32 R36, -RZ, R127.reuse.H0_H0 ;  /* 0x2000007fff247230 */ /* 0x100fe40000004100 */
[C---:B------:R-:W-:Y:S01]  /*6da0*/  FFMA R23, R91.reuse, R32, R23 ;  /* 0x000000205b177223 */ /* 0x040fe20000000017 */
[C---:B------:R-:W-:Y:S01]  /*6db0*/  FFMA R20, R91.reuse, R34, R20 ;  /* 0x000000225b147223 */ /* 0x040fe20000000014 */
[----:B------:R-:W-:Y:S02]  /*6dc0*/  HADD2.F32 R32, -RZ, R127.H1_H1 ;  /* 0x3000007fff207230 */ /* 0x000fe40000004100 */
[C---:B------:R-:W-:Y:S01]  /*6dd0*/  FFMA R21, R91.reuse, R33, R21 ;  /* 0x000000215b157223 */ /* 0x040fe20000000015 */
[--C-:B------:R-:W-:Y:S02]  /*6de0*/  HADD2.F32 R33, -RZ, R128.reuse.H0_H0 ;  /* 0x20000080ff217230 */ /* 0x100fe40000004100 */
        /* <DEDUP_REMOVED lines=17> */
[C---:B------:R-:W-:Y:S02]  /*6f00*/  FFMA R30, R91.reuse, R34, R30 ;  /* 0x000000225b1e7223 */ /* 0x040fe4000000001e */
[----:B------:R-:W-:Y:S01]  /*6f10*/  FFMA R35, R91, R33, R35 ;  /* 0x000000215b237223 */ /* 0x000fe20000000023 */
[----:B------:R-:W-:Y:S04]  /*6f20*/  FFMA.SAT R32, R0, -R87, 0.5 ;  /* 0x3f00000000207423 */ /* 0x000fe80000002857 */
[----:B------:R-:W-:Y:S04]  /*6f30*/  FFMA.RM R54, R32, R53, 12582913 ;  /* 0x4b40000120367423 */ /* 0x000fe80000004035 */
[----:B------:R-:W-:Y:S04]  /*6f40*/  FADD R32, R54, -12583039 ;  /* 0xcb40007f36207421 */ /* 0x000fe80000000000 */
[C---:B------:R-:W-:Y:S04]  /*6f50*/  FFMA R32, R0.reuse, -1.4426950216293334961, -R32 ;  /* 0xbfb8aa3b00207823 */ /* 0x040fe80000000820 */
[----:B------:R-:W-:Y:S01]  /*6f60*/  FFMA R32, R0, -1.925963033500011079e-08, R32 ;  /* 0xb2a5706000207823 */ /* 0x000fe20000000020 */
[C---:B------:R-:W-:Y:S03]  /*6f70*/  FFMA.SAT R33, R2.reuse, -R87, 0.5 ;  /* 0x3f00000002217423 */ /* 0x040fe60000002857 */
[----:B------:R-:W1:Y:S01]  /*6f80*/  MUFU.EX2 R88, R32 ;  /* 0x0000002000587308 */ /* 0x000e620000000800 */
[----:B------:R-:W-:Y:S04]  /*6f90*/  FFMA.RM R55, R33, R53, 12582913 ;  /* 0x4b40000121377423 */ /* 0x000fe80000004035 */
[----:B------:R-:W-:Y:S04]  /*6fa0*/  FADD R33, R55, -12583039 ;  /* 0xcb40007f37217421 */ /* 0x000fe80000000000 */
[C---:B------:R-:W-:Y:S04]  /*6fb0*/  FFMA R33, R2.reuse, -1.4426950216293334961, -R33 ;  /* 0xbfb8aa3b02217823 */ /* 0x040fe80000000821 */
[----:B------:R-:W-:Y:S01]  /*6fc0*/  FFMA R33, R2, -1.925963033500011079e-08, R33 ;  /* 0xb2a5706002217823 */ /* 0x000fe20000000021 */
[C---:B------:R-:W-:Y:S03]  /*6fd0*/  FFMA.SAT R34, R3.reuse, -R87, 0.5 ;  /* 0x3f00000003227423 */ /* 0x040fe60000002857 */
[----:B------:R-:W2:Y:S01]  /*6fe0*/  MUFU.EX2 R90, R33 ;  /* 0x00000021005a7308 */ /* 0x000ea20000000800 */
[----:B------:R-:W-:Y:S04]  /*6ff0*/  FFMA.RM R56, R34, R53, 12582913 ;  /* 0x4b40000122387423 */ /* 0x000fe80000004035 */
[----:B------:R-:W-:Y:S04]  /*7000*/  FADD R34, R56, -12583039 ;  /* 0xcb40007f38227421 */ /* 0x000fe80000000000 */
[C---:B------:R-:W-:Y:S04]  /*7010*/  FFMA R34, R3.reuse, -1.4426950216293334961, -R34 ;  /* 0xbfb8aa3b03227823 */ /* 0x040fe80000000822 */
[----:B------:R-:W-:Y:S01]  /*7020*/  FFMA R34, R3, -1.925963033500011079e-08, R34 ;  /* 0xb2a5706003227823 */ /* 0x000fe20000000022 */
[----:B------:R-:W-:Y:S03]  /*7030*/  FFMA.SAT R36, R7, -R87, 0.5 ;  /* 0x3f00000007247423 */ /* 0x000fe60000002857 */
[----:B------:R-:W3:Y:S01]  /*7040*/  MUFU.EX2 R89, R34 ;  /* 0x0000002200597308 */ /* 0x000ee20000000800 */
[----:B------:R-:W-:Y:S04]  /*7050*/  FFMA.RM R57, R36, R53, 12582913 ;  /* 0x4b40000124397423 */ /* 0x000fe80000004035 */
[----:B------:R-:W-:Y:S04]  /*7060*/  FADD R36, R57, -12583039 ;  /* 0xcb40007f39247421 */ /* 0x000fe80000000000 */
[C---:B------:R-:W-:Y:S04]  /*7070*/  FFMA R36, R7.reuse, -1.4426950216293334961, -R36 ;  /* 0xbfb8aa3b07247823 */ /* 0x040fe80000000824 */
[----:B------:R-:W-:Y:S01]  /*7080*/  FFMA R36, R7, -1.925963033500011079e-08, R36 ;  /* 0xb2a5706007247823 */ /* 0x000fe20000000024 */
[----:B------:R-:W-:Y:S03]  /*7090*/  FFMA.SAT R37, R4, -R87, 0.5 ;  /* 0x3f00000004257423 */ /* 0x000fe60000002857 */
[----:B------:R-:W4:Y:S01]  /*70a0*/  MUFU.EX2 R92, R36 ;  /* 0x00000024005c7308 */ /* 0x000f220000000800 */
[----:B------:R-:W-:Y:S04]  /*70b0*/  FFMA.RM R58, R37, R53, 12582913 ;  /* 0x4b400001253a7423 */ /* 0x000fe80000004035 */
[----:B------:R-:W-:Y:S04]  /*70c0*/  FADD R37, R58, -12583039 ;  /* 0xcb40007f3a257421 */ /* 0x000fe80000000000 */
[C---:B------:R-:W-:Y:S04]  /*70d0*/  FFMA R37, R4.reuse, -1.4426950216293334961, -R37 ;  /* 0xbfb8aa3b04257823 */ /* 0x040fe80000000825 */
[----:B------:R-:W-:Y:S01]  /*70e0*/  FFMA R37, R4, -1.925963033500011079e-08, R37 ;  /* 0xb2a5706004257823 */ /* 0x000fe20000000025 */
[----:B------:R-:W-:Y:S03]  /*70f0*/  FFMA.SAT R38, R5, -R87, 0.5 ;  /* 0x3f00000005267423 */ /* 0x000fe60000002857 */
[----:B------:R-:W5:Y:S01]  /*7100*/  MUFU.EX2 R93, R37 ;  /* 0x00000025005d7308 */ /* 0x000f620000000800 */
        /* <DEDUP_REMOVED lines=34> */
[C---:B------:R-:W-:Y:S03]  /*7330*/  FFMA.SAT R44, R15.reuse, -R87, 0.5 ;  /* 0x3f0000000f2c7423 */ /* 0x040fe60000002857 */
        /* <DEDUP_REMOVED lines=36> */
[----:B------:R1:W5:Y:S01]  /*7580*/  MUFU.EX2 R105, R49 ;  /* 0x0000003100697308 */ /* 0x0003620000000800 */
[----:B------:R-:W-:Y:S04]  /*7590*/  FFMA.RM R78, R50, R53, 12582913 ;  /* 0x4b400001324e7423 */ /* 0x000fe80000004035 */
[----:B------:R-:W-:Y:S04]  /*75a0*/  FADD R50, R78, -12583039 ;  /* 0xcb40007f4e327421 */ /* 0x000fe80000000000 */
[C---:B------:R-:W-:Y:S04]  /*75b0*/  FFMA R50, R17.reuse, -1.4426950216293334961, -R50 ;  /* 0xbfb8aa3b11327823 */ /* 0x040fe80000000832 */
[----:B------:R-:W-:Y:S01]  /*75c0*/  FFMA R50, R17, -1.925963033500011079e-08, R50 ;  /* 0xb2a5706011327823 */ /* 0x000fe20000000032 */
[C---:B------:R-:W-:Y:S03]  /*75d0*/  FFMA.SAT R51, R18.reuse, -R87, 0.5 ;  /* 0x3f00000012337423 */ /* 0x040fe60000002857 */
[----:B------:R2:W5:Y:S01]  /*75e0*/  MUFU.EX2 R106, R50 ;  /* 0x00000032006a7308 */ /* 0x0005620000000800 */
[----:B------:R-:W-:Y:S01]  /*75f0*/  FFMA.RM R79, R51, R53, 12582913 ;  /* 0x4b400001334f7423 */ /* 0x000fe20000004035 */
[----:B-1----:R-:W-:Y:S03]  /*7600*/  @!P1 IADD3 R49, PT, PT, R69, 0x1, RZ ;  /* 0x0000000145319810 */ /* 0x002fe60007ffe0ff */
[----:B------:R-:W-:Y:S01]  /*7610*/  FADD R51, R79, -12583039 ;  /* 0xcb40007f4f337421 */ /* 0x000fe20000000000 */
[C---:B------:R-:W-:Y:S03]  /*7620*/  @!P1 ISETP.NE.AND P0, PT, R49.reuse, 0x4, PT ;  /* 0x000000043100980c */ /* 0x040fe60003f05270 */
[C---:B------:R-:W-:Y:S01]  /*7630*/  FFMA R51, R18.reuse, -1.4426950216293334961, -R51 ;  /* 0xbfb8aa3b12337823 */ /* 0x040fe20000000833 */
[----:B------:R-:W-:Y:S02]  /*7640*/  @!P1 SEL R69, R49, RZ, P0 ;  /* 0x000000ff31459207 */ /* 0x000fe40000000000 */
[----:B------:R-:W-:Y:S01]  /*7650*/  @!P1 SEL R49, RZ, 0x1, P0 ;  /* 0x00000001ff319807 */ /* 0x000fe20000000000 */
[----:B------:R-:W-:Y:S01]  /*7660*/  FFMA R51, R18, -1.925963033500011079e-08, R51 ;  /* 0xb2a5706012337823 */ /* 0x000fe20000000033 */
[----:B------:R-:W-:Y:S02]  /*7670*/  FFMA.SAT R52, R23, -R87, 0.5 ;  /* 0x3f00000017347423 */ /* 0x000fe40000002857 */
[----:B------:R-:W-:Y:S01]  /*7680*/  @!P1 LOP3.LUT R150, R150, R49, RZ, 0x3c, !PT ;  /* 0x0000003196969212 */ /* 0x000fe200078e3cff */
[----:B------:R1:W5:Y:S01]  /*7690*/  MUFU.EX2 R107, R51 ;  /* 0x00000033006b7308 */ /* 0x0003620000000800 */
[----:B------:R-:W-:Y:S01]  /*76a0*/  FFMA.RM R80, R52, R53, 12582913 ;  /* 0x4b40000134507423 */ /* 0x000fe20000004035 */
[----:B--2---:R-:W-:Y:S02]  /*76b0*/  @!P1 IADD3 R50, PT, PT, R112, 0x110, RZ ;  /* 0x0000011070329810 */ /* 0x004fe40007ffe0ff */
[----:B------:R-:W-:Y:S01]  /*76c0*/  SHF.L.U32 R49, R57, 0x17, RZ ;  /* 0x0000001739317819 */ /* 0x000fe200000006ff */
[----:B------:R-:W-:Y:S01]  /*76d0*/  FADD R52, R80, -12583039 ;  /* 0xcb40007f50347421 */ /* 0x000fe20000000000 */
[----:B------:R-:W-:Y:S03]  /*76e0*/  @!P1 LOP3.LUT R50, R50, 0xfefffff8, RZ, 0xc0, !PT ;  /* 0xfefffff832329812 */ /* 0x000fe600078ec0ff */
[C---:B------:R-:W-:Y:S01]  /*76f0*/  FFMA R52, R23.reuse, -1.4426950216293334961, -R52 ;  /* 0xbfb8aa3b17347823 */ /* 0x040fe20000000834 */
[----:B------:R2:W-:Y:S03]  /*7700*/  @!P1 SYNCS.ARRIVE.TRANS64.RED.A1T0 RZ, [R50+URZ], RZ ;  /* 0x000000ff32ff99a7 */ /* 0x0005e600081004ff */
[----:B------:R-:W-:Y:S01]  /*7710*/  FFMA R52, R23, -1.925963033500011079e-08, R52 ;  /* 0xb2a5706017347823 */ /* 0x000fe20000000034 */
[C---:B------:R-:W-:Y:S03]  /*7720*/  FFMA.SAT R81, R20.reuse, -R87, 0.5 ;  /* 0x3f00000014517423 */ /* 0x040fe60000002857 */
[----:B------:R-:W2:Y:S01]  /*7730*/  MUFU.EX2 R108, R52 ;  /* 0x00000034006c7308 */ /* 0x000ea20000000800 */
[----:B------:R-:W-:Y:S01]  /*7740*/  FFMA.RM R81, R81, R53, 12582913 ;  /* 0x4b40000151517423 */ /* 0x000fe20000004035 */
[----:B-1----:R-:W-:Y:S03]  /*7750*/  SHF.L.U32 R51, R61, 0x17, RZ ;  /* 0x000000173d337819 */ /* 0x002fe600000006ff */
[----:B------:R-:W-:Y:S04]  /*7760*/  FADD R32, R81, -12583039 ;  /* 0xcb40007f51207421 */ /* 0x000fe80000000000 */
[C---:B------:R-:W-:Y:S04]  /*7770*/  FFMA R32, R20.reuse, -1.4426950216293334961, -R32 ;  /* 0xbfb8aa3b14207823 */ /* 0x040fe80000000820 */
[----:B------:R-:W-:Y:S01]  /*7780*/  FFMA R32, R20, -1.925963033500011079e-08, R32 ;  /* 0xb2a5706014207823 */ /* 0x000fe20000000020 */
[----:B------:R-:W-:Y:S03]  /*7790*/  FFMA.SAT R33, R21, -R87, 0.5 ;  /* 0x3f00000015217423 */ /* 0x000fe60000002857 */
[----:B------:R-:W1:Y:S01]  /*77a0*/  MUFU.EX2 R109, R32 ;  /* 0x00000020006d7308 */ /* 0x000e620000000800 */
[----:B------:R-:W-:Y:S04]  /*77b0*/  FFMA.RM R82, R33, R53, 12582913 ;  /* 0x4b40000121527423 */ /* 0x000fe80000004035 */
        /* <DEDUP_REMOVED lines=9> */
[C---:B------:R-:W-:Y:S03]  /*7850*/  FFMA.SAT R36, R27.reuse, -R87, 0.5 ;  /* 0x3f0000001b247423 */ /* 0x040fe60000002857 */
[----:B------:R3:W1:Y:S01]  /*7860*/  MUFU.EX2 R111, R34 ;  /* 0x00000022006f7308 */ /* 0x0006620000000800 */
[----:B------:R-:W-:Y:S04]  /*7870*/  FFMA.RM R84, R36, R53, 12582913 ;  /* 0x4b40000124547423 */ /* 0x000fe80000004035 */
[----:B------:R-:W-:Y:S04]  /*7880*/  FADD R36, R84, -12583039 ;  /* 0xcb40007f54247421 */ /* 0x000fe80000000000 */
[C---:B------:R-:W-:Y:S04]  /*7890*/  FFMA R36, R27.reuse, -1.4426950216293334961, -R36 ;  /* 0xbfb8aa3b1b247823 */ /* 0x040fe80000000824 */
[----:B------:R-:W-:Y:S01]  /*78a0*/  FFMA R36, R27, -1.925963033500011079e-08, R36 ;  /* 0xb2a570601b247823 */ /* 0x000fe20000000024 */
[----:B------:R-:W-:Y:S03]  /*78b0*/  FFMA.SAT R37, R24, -R87, 0.5 ;  /* 0x3f00000018257423 */ /* 0x000fe60000002857 */
[----:B------:R4:W1:Y:S01]  /*78c0*/  MUFU.EX2 R112, R36 ;  /* 0x0000002400707308 */ /* 0x0008620000000800 */
[----:B------:R-:W-:Y:S01]  /*78d0*/  FFMA.RM R85, R37, R53, 12582913 ;  /* 0x4b40000125557423 */ /* 0x000fe20000004035 */
[----:B---3--:R-:W-:Y:S03]  /*78e0*/  SHF.L.U32 R34, R54, 0x17, RZ ;  /* 0x0000001736227819 */ /* 0x008fe600000006ff */
[----:B------:R-:W-:Y:S04]  /*78f0*/  FADD R37, R85, -12583039 ;  /* 0xcb40007f55257421 */ /* 0x000fe80000000000 */
[C---:B------:R-:W-:Y:S04]  /*7900*/  FFMA R37, R24.reuse, -1.4426950216293334961, -R37 ;  /* 0xbfb8aa3b18257823 */ /* 0x040fe80000000825 */
[----:B------:R-:W-:Y:S01]  /*7910*/  FFMA R37, R24, -1.925963033500011079e-08, R37 ;  /* 0xb2a5706018257823 */ /* 0x000fe20000000025 */
[----:B------:R-:W-:Y:S03]  /*7920*/  FFMA.SAT R38, R25, -R87, 0.5 ;  /* 0x3f00000019267423 */ /* 0x000fe60000002857 */
[----:B------:R3:W1:Y:S01]  /*7930*/  MUFU.EX2 R113, R37 ;  /* 0x0000002500717308 */ /* 0x0006620000000800 */
[----:B------:R-:W-:Y:S01]  /*7940*/  FFMA.RM R86, R38, R53, 12582913 ;  /* 0x4b40000126567423 */ /* 0x000fe20000004035 */
[----:B----4-:R-:W-:Y:S02]  /*7950*/  SHF.L.U32 R36, R55, 0x17, RZ ;  /* 0x0000001737247819 */ /* 0x010fe400000006ff */
[----:B------:R-:W-:Y:S01]  /*7960*/  SHF.L.U32 R55, R82, 0x17, RZ ;  /* 0x0000001752377819 */ /* 0x000fe200000006ff */
[----:B------:R-:W-:Y:S04]  /*7970*/  FADD R38, R86, -12583039 ;  /* 0xcb40007f56267421 */ /* 0x000fe80000000000 */
[C---:B------:R-:W-:Y:S04]  /*7980*/  FFMA R38, R25.reuse, -1.4426950216293334961, -R38 ;  /* 0xbfb8aa3b19267823 */ /* 0x040fe80000000826 */
[----:B------:R-:W-:Y:S01]  /*7990*/  FFMA R38, R25, -1.925963033500011079e-08, R38 ;  /* 0xb2a5706019267823 */ /* 0x000fe20000000026 */
[----:B------:R-:W-:Y:S03]  /*79a0*/  FFMA.SAT R39, R26, -R87, 0.5 ;  /* 0x3f0000001a277423 */ /* 0x000fe60000002857 */
[----:B------:R4:W1:Y:S01]  /*79b0*/  MUFU.EX2 R114, R38 ;  /* 0x0000002600727308 */ /* 0x0008620000000800 */
[----:B------:R-:W-:Y:S01]  /*79c0*/  FFMA.RM R43, R39, R53, 12582913 ;  /* 0x4b400001272b7423 */ /* 0x000fe20000004035 */
[----:B---3--:R-:W-:Y:S03]  /*79d0*/  SHF.L.U32 R37, R56, 0x17, RZ ;  /* 0x0000001738257819 */ /* 0x008fe600000006ff */
[C---:B------:R-:W-:Y:S01]  /*79e0*/  FADD R39, R43.reuse, -12583039 ;  /* 0xcb40007f2b277421 */ /* 0x040fe20000000000 */
[----:B------:R-:W-:Y:S03]  /*79f0*/  SHF.L.U32 R43, R43, 0x17, RZ ;  /* 0x000000172b2b7819 */ /* 0x000fe600000006ff */
[C---:B------:R-:W-:Y:S04]  /*7a00*/  FFMA R39, R26.reuse, -1.4426950216293334961, -R39 ;  /* 0xbfb8aa3b1a277823 */ /* 0x040fe80000000827 */
[----:B------:R-:W-:Y:S01]  /*7a10*/  FFMA R39, R26, -1.925963033500011079e-08, R39 ;  /* 0xb2a570601a277823 */ /* 0x000fe20000000027 */
[C---:B------:R-:W-:Y:S01]  /*7a20*/  FFMA.SAT R40, R31.reuse, -R87, 0.5 ;  /* 0x3f0000001f287423 */ /* 0x040fe20000002857 */
[----:B----4-:R-:W-:Y:S03]  /*7a30*/  SHF.L.U32 R38, R58, 0x17, RZ ;  /* 0x000000173a267819 */ /* 0x010fe600000006ff */
[----:B------:R-:W-:Y:S04]  /*7a40*/  FFMA.RM R44, R40, R53, 12582913 ;  /* 0x4b400001282c7423 */ /* 0x000fe80000004035 */
[----:B------:R-:W-:Y:S04]  /*7a50*/  FADD R40, R44, -12583039 ;  /* 0xcb40007f2c287421 */ /* 0x000fe80000000000 */
[C---:B------:R-:W-:Y:S04]  /*7a60*/  FFMA R40, R31.reuse, -1.4426950216293334961, -R40 ;  /* 0xbfb8aa3b1f287823 */ /* 0x040fe80000000828 */
[----:B------:R-:W-:Y:S01]  /*7a70*/  FFMA R40, R31, -1.925963033500011079e-08, R40 ;  /* 0xb2a570601f287823 */ /* 0x000fe20000000028 */
[C---:B------:R-:W-:Y:S04]  /*7a80*/  FFMA.SAT R41, R28.reuse, -R87, 0.5 ;  /* 0x3f0000001c297423 */ /* 0x040fe80000002857 */
        /* <DEDUP_REMOVED lines=14> */
[----:B------:R-:W-:Y:S04]  /*7b70*/  FFMA.SAT R33, R35, -R87, 0.5 ;  /* 0x3f00000023217423 */ /* 0x000fe80000002857 */
[----:B------:R-:W-:Y:S04]  /*7b80*/  FFMA.RM R48, R33, R53, 12582913 ;  /* 0x4b40000121307423 */ /* 0x000fe80000004035 */
[----:B------:R-:W-:Y:S04]  /*7b90*/  FADD R33, R48, -12583039 ;  /* 0xcb40007f30217421 */ /* 0x000fe80000000000 */
[C---:B------:R-:W-:Y:S04]  /*7ba0*/  FFMA R33, R35.reuse, -1.4426950216293334961, -R33 ;  /* 0xbfb8aa3b23217823 */ /* 0x040fe80000000821 */
[----:B------:R-:W-:Y:S01]  /*7bb0*/  FFMA R33, R35, -1.925963033500011079e-08, R33 ;  /* 0xb2a5706023217823 */ /* 0x000fe20000000021 */
[----:B------:R-:W-:Y:S01]  /*7bc0*/  FFMA R34, R88, R34, 1 ;  /* 0x3f80000058227423 */ /* 0x000fe20000000022 */
[----:B------:R-:W-:Y:S01]  /*7bd0*/  FFMA R90, R90, R36, 1 ;  /* 0x3f8000005a5a7423 */ /* 0x000fe20000000024 */
[----:B------:R-:W-:Y:S01]  /*7be0*/  FFMA R36, R89, R37, 1 ;  /* 0x3f80000059247423 */ /* 0x000fe20000000025 */
[----:B------:R-:W-:Y:S01]  /*7bf0*/  FFMA R37, R92, R49, 1 ;  /* 0x3f8000005c257423 */ /* 0x000fe20000000031 */
[----:B------:R-:W-:Y:S01]  /*7c00*/  SHF.L.U32 R49, R59, 0x17, RZ ;  /* 0x000000173b317819 */ /* 0x000fe200000006ff */
[----:B-----5:R-:W-:Y:S01]  /*7c10*/  FFMA R38, R93, R38, 1 ;  /* 0x3f8000005d267423 */ /* 0x020fe20000000026 */
[----:B--2---:R-:W-:Y:S04]  /*7c20*/  IADD3 R50, PT, PT, R34, 0x1800000, RZ ;  /* 0x0180000022327810 */ /* 0x004fe80007ffe0ff */
[----:B------:R-:W-:Y:S04]  /*7c30*/  LOP3.LUT R50, R50, 0x7f800000, RZ, 0xc0, !PT ;  /* 0x7f80000032327812 */ /* 0x000fe800078ec0ff */
[----:B------:R-:W-:Y:S02]  /*7c40*/  ISETP.GT.U32.AND P0, PT, R50, 0x1ffffff, PT ;  /* 0x01ffffff3200780c */ /* 0x000fe40003f04070 */
[----:B------:R-:W-:Y:S02]  /*7c50*/  SHF.L.U32 R50, R60, 0x17, RZ ;  /* 0x000000173c327819 */ /* 0x000fe400000006ff */
[----:B------:R2:W3:Y:S02]  /*7c60*/  MUFU.EX2 R60, R39 ;  /* 0x00000027003c7308 */ /* 0x0004e40000000800 */
[----:B--2---:R-:W-:Y:S01]  /*7c70*/  FFMA R39, R94, R49, 1 ;  /* 0x3f8000005e277423 */ /* 0x004fe20000000031 */
[----:B------:R-:W-:Y:S01]  /*7c80*/  SHF.L.U32 R49, R62, 0x17, RZ ;  /* 0x000000173e317819 */ /* 0x000fe200000006ff */
[----:B------:R-:W-:Y:S01]  /*7c90*/  FFMA R56, R95, R50, 1 ;  /* 0x3f8000005f387423 */ /* 0x000fe20000000032 */
[----:B------:R-:W-:Y:S01]  /*7ca0*/  SHF.L.U32 R50, R63, 0x17, RZ ;  /* 0x000000173f327819 */ /* 0x000fe200000006ff */
[----:B------:R-:W-:Y:S04]  /*7cb0*/  FFMA R53, R96, R51, 1 ;  /* 0x3f80000060357423 */ /* 0x000fe80000000033 */
[----:B------:R2:W4:Y:S01]  /*7cc0*/  MUFU.EX2 R63, R40 ;  /* 0x00000028003f7308 */ /* 0x0005220000000800 */
[----:B------:R-:W-:Y:S01]  /*7cd0*/  SHF.L.U32 R51, R64, 0x17, RZ ;  /* 0x0000001740337819 */ /* 0x000fe200000006ff */
[----:B------:R-:W-:Y:S01]  /*7ce0*/  FFMA R89, R97, R49, 1 ;  /* 0x3f80000061597423 */ /* 0x000fe20000000031 */
[----:B------:R-:W-:Y:S01]  /*7cf0*/  SHF.L.U32 R49, R73, 0x17, RZ ;  /* 0x0000001749317819 */ /* 0x000fe200000006ff */
[----:B------:R-:W-:Y:S01]  /*7d00*/  FFMA R88, R98, R50, 1 ;  /* 0x3f80000062587423 */ /* 0x000fe20000000032 */
[----:B------:R-:W-:Y:S01]  /*7d10*/  SHF.L.U32 R50, R74, 0x17, RZ ;  /* 0x000000174a327819 */ /* 0x000fe200000006ff */
[----:B------:R-:W-:Y:S01]  /*7d20*/  FFMA R87, R99, R51, 1 ;  /* 0x3f80000063577423 */ /* 0x000fe20000000033 */
[----:B------:R-:W-:Y:S03]  /*7d30*/  SHF.L.U32 R51, R78, 0x17, RZ ;  /* 0x000000174e337819 */ /* 0x000fe600000006ff */
[----:B------:R5:W4:Y:S10]  /*7d40*/  MUFU.EX2 R64, R41 ;  /* 0x0000002900407308 */ /* 0x000b340000000800 */
[----:B------:R1:W-:Y:S01]  /*7d50*/  MUFU.EX2 R73, R32 ;  /* 0x0000002000497308 */ /* 0x0003e20000000800 */
[----:B--2---:R-:W-:Y:S05]  /*7d60*/  SHF.L.U32 R40, R72, 0x17, RZ ;  /* 0x0000001748287819 */ /* 0x004fea00000006ff */
[----:B------:R-:W-:Y:S01]  /*7d70*/  FFMA R62, R100, R40, 1 ;  /* 0x3f800000643e7423 */ /* 0x000fe20000000028 */
[----:B------:R-:W-:Y:S03]  /*7d80*/  SHF.L.U32 R40, R75, 0x17, RZ ;  /* 0x000000174b287819 */ /* 0x000fe600000006ff */
[----:B------:R2:W4:Y:S01]  /*7d90*/  MUFU.EX2 R72, R42 ;  /* 0x0000002a00487308 */ /* 0x0005220000000800 */
[----:B-----5:R-:W-:Y:S01]  /*7da0*/  SHF.L.U32 R41, R76, 0x17, RZ ;  /* 0x000000174c297819 */ /* 0x020fe200000006ff */
[----:B------:R-:W-:Y:S01]  /*7db0*/  FFMA R52, R101, R49, 1 ;  /* 0x3f80000065347423 */ /* 0x000fe20000000031 */
[----:B------:R-:W-:Y:S01]  /*7dc0*/  FFMA R49, R102, R50, 1 ;  /* 0x3f80000066317423 */ /* 0x000fe20000000032 */
[----:B------:R-:W-:Y:S01]  /*7dd0*/  SHF.L.U32 R50, R77, 0x17, RZ ;  /* 0x000000174d327819 */ /* 0x000fe200000006ff */
[----:B------:R-:W-:Y:S01]  /*7de0*/  FFMA R77, R103, R40, 1 ;  /* 0x3f800000674d7423 */ /* 0x000fe20000000028 */
[----:B------:R-:W-:Y:S01]  /*7df0*/  SHF.L.U32 R40, R79, 0x17, RZ ;  /* 0x000000174f287819 */ /* 0x000fe200000006ff */
[----:B------:R-:W-:Y:S01]  /*7e00*/  FFMA R61, R104, R41, 1 ;  /* 0x3f800000683d7423 */ /* 0x000fe20000000029 */
[----:B------:R-:W-:Y:S01]  /*7e10*/  SHF.L.U32 R41, R80, 0x17, RZ ;  /* 0x0000001750297819 */ /* 0x000fe200000006ff */
[----:B------:R-:W-:Y:S01]  /*7e20*/  FFMA R50, R105, R50, 1 ;  /* 0x3f80000069327423 */ /* 0x000fe20000000032 */
[----:B-1----:R-:W-:Y:S01]  /*7e30*/  SHF.L.U32 R32, R83, 0x17, RZ ;  /* 0x0000001753207819 */ /* 0x002fe200000006ff */
[----:B------:R-:W-:Y:S01]  /*7e40*/  FFMA R51, R106, R51, 1 ;  /* 0x3f8000006a337423 */ /* 0x000fe20000000033 */
[----:B------:R-:W-:Y:S01]  /*7e50*/  FFMA R76, R107, R40, 1 ;  /* 0x3f8000006b4c7423 */ /* 0x000fe20000000028 */
[----:B------:R-:W-:Y:S01]  /*7e60*/  SHF.L.U32 R40, R84, 0x17, RZ ;  /* 0x0000001754287819 */ /* 0x000fe200000006ff */
[----:B------:R-:W-:Y:S01]  /*7e70*/  FFMA R57, R108, R41, 1 ;  /* 0x3f8000006c397423 */ /* 0x000fe20000000029 */
[----:B------:R-:W-:Y:S02]  /*7e80*/  SHF.L.U32 R41, R85, 0x17, RZ ;  /* 0x0000001755297819 */ /* 0x000fe400000006ff */
[----:B--2---:R-:W-:Y:S05]  /*7e90*/  SHF.L.U32 R42, R81, 0x17, RZ ;  /* 0x00000017512a7819 */ /* 0x004fea00000006ff */
[----:B------:R-:W-:Y:S01]  /*7ea0*/  FFMA R54, R109, R42, 1 ;  /* 0x3f8000006d367423 */ /* 0x000fe2000000002a */
[----:B------:R-:W-:Y:S01]  /*7eb0*/  FFMA R55, R110, R55, 1 ;  /* 0x3f8000006e377423 */ /* 0x000fe20000000037 */
[----:B------:R1:W2:Y:S01]  /*7ec0*/  MUFU.EX2 R42, R33 ;  /* 0x00000021002a7308 */ /* 0x0002a20000000800 */
[----:B------:R-:W-:Y:S01]  /*7ed0*/  FFMA R79, R111, R32, 1 ;  /* 0x3f8000006f4f7423 */ /* 0x000fe20000000020 */
[----:B------:R-:W-:Y:S01]  /*7ee0*/  SHF.L.U32 R32, R44, 0x17, RZ ;  /* 0x000000172c207819 */ /* 0x000fe200000006ff */
[----:B------:R-:W-:Y:S01]  /*7ef0*/  FFMA R75, R112, R40, 1 ;  /* 0x3f800000704b7423 */ /* 0x000fe20000000028 */
[----:B------:R-:W-:Y:S01]  /*7f00*/  SHF.L.U32 R40, R46, 0x17, RZ ;  /* 0x000000172e287819 */ /* 0x000fe200000006ff */
[----:B------:R-:W-:Y:S01]  /*7f10*/  FFMA R58, R113, R41, 1 ;  /* 0x3f800000713a7423 */ /* 0x000fe20000000029 */
[----:B------:R-:W-:Y:S02]  /*7f20*/  SHF.L.U32 R41, R47, 0x17, RZ ;  /* 0x000000172f297819 */ /* 0x000fe400000006ff */
[----:B-1----:R-:W-:Y:S05]  /*7f30*/  SHF.L.U32 R33, R86, 0x17, RZ ;  /* 0x0000001756217819 */ /* 0x002fea00000006ff */
[----:B------:R-:W-:Y:S01]  /*7f40*/  FFMA R59, R114, R33, 1 ;  /* 0x3f800000723b7423 */ /* 0x000fe20000000021 */
[----:B------:R-:W-:Y:S01]  /*7f50*/  SHF.L.U32 R33, R45, 0x17, RZ ;  /* 0x000000172d217819 */ /* 0x000fe200000006ff */
[----:B---3--:R-:W-:Y:S01]  /*7f60*/  FFMA R60, R60, R43, 1 ;  /* 0x3f8000003c3c7423 */ /* 0x008fe2000000002b */
[----:B------:R-:W-:Y:S01]  /*7f70*/  SHF.L.U32 R43, R48, 0x17, RZ ;  /* 0x00000017302b7819 */ /* 0x000fe200000006ff */
[----:B----4-:R-:W-:Y:S02]  /*7f80*/  FFMA R78, R63, R32, 1 ;  /* 0x3f8000003f4e7423 */ /* 0x010fe40000000020 */
[----:B------:R-:W-:Y:S01]  /*7f90*/  FFMA R74, R64, R33, 1 ;  /* 0x3f800000404a7423 */ /* 0x000fe20000000021 */
[----:B------:R-:W-:Y:S01]  /*7fa0*/  FFMA R63, R72, R40, 1 ;  /* 0x3f800000483f7423 */ /* 0x000fe20000000028 */
[----:B------:R-:W-:Y:S01]  /*7fb0*/  FFMA R73, R73, R41, 1 ;  /* 0x3f80000049497423 */ /* 0x000fe20000000029 */
[----:B--2---:R-:W-:Y:S01]  /*7fc0*/  FFMA R72, R42, R43, 1 ;  /* 0x3f8000002a487423 */ /* 0x004fe2000000002b */
[----:B------:R-:W-:Y:S06]  /*7fd0*/  @P0 BRA `(.L_x_125) ;  /* 0x0000000000140947 */ /* 0x000fec0003800000 */
[----:B------:R-:W-:Y:S02]  /*7fe0*/  MOV R83, R34 ;  /* 0x0000002200537202 */ /* 0x000fe40000000f00 */
[----:B------:R-:W-:Y:S02]  /*7ff0*/  MOV R82, 0x8010 ;  /* 0x0000801000527802 */ /* 0x000fe40000000f00 */
[----:B------:R-:W-:Y:S05]  /*8000*/  CALL.REL.NOINC `($__internal_3_$__cuda_sm20_rcp_rn_f32_slowpath) ;  /* 0x0000003400f07944 */ /* 0x000fea0003c00000 */
[----:B------:R-:W-:Y:S01]  /*8010*/  MOV R32, R64 ;  /* 0x0000004000207202 */ /* 0x000fe20000000f00 */
[----:B------:R-:W-:Y:S05]  /*8020*/  BRA `(.L_x_126) ;  /* 0x0000000000107947 */ /* 0x000fea0003800000 */
.L_x_125:
[----:B------:R-:W1:Y:S02]  /*8030*/  MUFU.RCP R32, R34 ;  /* 0x0000002200207308 */ /* 0x000e640000001000 */
[----:B-1----:R-:W-:Y:S04]  /*8040*/  FFMA R34, R34, R32, -1 ;  /* 0xbf80000022227423 */ /* 0x002fe80000000020 */
[----:B------:R-:W-:Y:S04]  /*8050*/  FADD.FTZ R34, -R34, -RZ ;  /* 0x800000ff22227221 */ /* 0x000fe80000010100 */
[----:B------:R-:W-:Y:S07]  /*8060*/  FFMA R32, R32, R34, R32 ;  /* 0x0000002220207223 */ /* 0x000fee0000000020 */
.L_x_126:
[----:B------:R-:W-:Y:S05]  /*8070*/  BSYNC.RECONVERGENT B1 ;  /* 0x0000000000017941 */ /* 0x000fea0003800200 */
.L_x_124:
[----:B------:R-:W-:Y:S01]  /*8080*/  VIADD R33, R90, 0x1800000 ;  /* 0x018000005a217836 */ /* 0x000fe20000000000 */
[----:B------:R-:W-:Y:S04]  /*8090*/  BSSY.RECONVERGENT B1, `(.L_x_127) ;  /* 0x000000e000017945 */ /* 0x000fe80003800200 */
[----:B------:R-:W-:Y:S04]  /*80a0*/  LOP3.LUT R33, R33, 0x7f800000, RZ, 0xc0, !PT ;  /* 0x7f80000021217812 */ /* 0x000fe800078ec0ff */
[----:B------:R-:W-:Y:S11]  /*80b0*/  ISETP.GT.U32.AND P0, PT, R33, 0x1ffffff, PT ;  /* 0x01ffffff2100780c */ /* 0x000ff60003f04070 */
[----:B------:R-:W-:Y:S02]  /*80c0*/  @!UPT UIADD3 URZ, UPT, UPT, URZ, URZ, URZ ;  /* 0x000000fffffff290 */ /* 0x000fe4000fffe0ff */
[----:B------:R-:W-:Y:S05]  /*80d0*/  @P0 BRA `(.L_x_128) ;  /* 0x0000000000140947 */ /* 0x000fea0003800000 */
[----:B------:R-:W-:Y:S02]  /*80e0*/  MOV R83, R90 ;  /* 0x0000005a00537202 */ /* 0x000fe40000000f00 */
[----:B------:R-:W-:Y:S02]  /*80f0*/  MOV R82, 0x8110 ;  /* 0x0000811000527802 */ /* 0x000fe40000000f00 */
[----:B------:R-:W-:Y:S05]  /*8100*/  CALL.REL.NOINC `($__internal_3_$__cuda_sm20_rcp_rn_f32_slowpath) ;  /* 0x0000003400b07944 */ /* 0x000fea0003c00000 */
[----:B------:R-:W-:Y:S01]  /*8110*/  MOV R33, R64 ;  /* 0x0000004000217202 */ /* 0x000fe20000000f00 */
[----:B------:R-:W-:Y:S05]  /*8120*/  BRA `(.L_x_129) ;  /* 0x0000000000107947 */ /* 0x000fea0003800000 */
.L_x_128:
[----:B------:R-:W1:Y:S02]  /*8130*/  MUFU.RCP R33, R90 ;  /* 0x0000005a00217308 */ /* 0x000e640000001000 */
[----:B-1----:R-:W-:Y:S04]  /*8140*/  FFMA R34, R90, R33, -1 ;  /* 0xbf8000005a227423 */ /* 0x002fe80000000021 */
[----:B------:R-:W-:Y:S04]  /*8150*/  FADD.FTZ R34, -R34, -RZ ;  /* 0x800000ff22227221 */ /* 0x000fe80000010100 */
[----:B------:R-:W-:Y:S07]  /*8160*/  FFMA R33, R33, R34, R33 ;  /* 0x0000002221217223 */ /* 0x000fee0000000021 */
.L_x_129:
[----:B------:R-:W-:Y:S05]  /*8170*/  BSYNC.RECONVERGENT B1 ;  /* 0x0000000000017941 */ /* 0x000fea0003800200 */
.L_x_127:
        /* <DEDUP_REMOVED lines=11> */
.L_x_131:
[----:B------:R-:W1:Y:S02]  /*8230*/  MUFU.RCP R34, R36 ;  /* 0x0000002400227308 */ /* 0x000e640000001000 */
[----:B-1----:R-:W-:Y:S04]  /*8240*/  FFMA R36, R36, R34, -1 ;  /* 0xbf80000024247423 */ /* 0x002fe80000000022 */
[----:B------:R-:W-:Y:S04]  /*8250*/  FADD.FTZ R36, -R36, -RZ ;  /* 0x800000ff24247221 */ /* 0x000fe80000010100 */
[----:B------:R-:W-:Y:S07]  /*8260*/  FFMA R34, R34, R36, R34 ;  /* 0x0000002422227223 */ /* 0x000fee0000000022 */
.L_x_132:
[----:B------:R-:W-:Y:S05]  /*8270*/  BSYNC.RECONVERGENT B1 ;  /* 0x0000000000017941 */ /* 0x000fea0003800200 */
.L_x_130:
        /* <DEDUP_REMOVED lines=11> */
.L_x_134:
[----:B------:R-:W1:Y:S02]  /*8330*/  MUFU.RCP R36, R37 ;  /* 0x0000002500247308 */ /* 0x000e640000001000 */
[----:B-1----:R-:W-:Y:S04]  /*8340*/  FFMA R37, R37, R36, -1 ;  /* 0xbf80000025257423 */ /* 0x002fe80000000024 */
[----:B------:R-:W-:Y:S04]  /*8350*/  FADD.FTZ R37, -R37, -RZ ;  /* 0x800000ff25257221 */ /* 0x000fe80000010100 */
[----:B------:R-:W-:Y:S07]  /*8360*/  FFMA R36, R36, R37, R36 ;  /* 0x0000002524247223 */ /* 0x000fee0000000024 */
.L_x_135:
[----:B------:R-:W-:Y:S05]  /*8370*/  BSYNC.RECONVERGENT B1 ;  /* 0x0000000000017941 */ /* 0x000fea0003800200 */
.L_x_133:
        /* <DEDUP_REMOVED lines=11> */
.L_x_137:
[----:B------:R-:W1:Y:S02]  /*8430*/  MUFU.RCP R37, R38 ;  /* 0x0000002600257308 */ /* 0x000e640000001000 */
[----:B-1----:R-:W-:Y:S04]  /*8440*/  FFMA R38, R38, R37, -1 ;  /* 0xbf80000026267423 */ /* 0x002fe80000000025 */
[----:B------:R-:W-:Y:S04]  /*8450*/  FADD.FTZ R38, -R38, -RZ ;  /* 0x800000ff26267221 */ /* 0x000fe80000010100 */
[----:B------:R-:W-:Y:S07]  /*8460*/  FFMA R37, R37, R38, R37 ;  /* 0x0000002625257223 */ /* 0x000fee0000000025 */
.L_x_138:
[----:B------:R-:W-:Y:S05]  /*8470*/  BSYNC.RECONVERGENT B1 ;  /* 0x0000000000017941 */ /* 0x000fea0003800200 */
.L_x_136:
        /* <DEDUP_REMOVED lines=11> */
.L_x_140:
[----:B------:R-:W1:Y:S02]  /*8530*/  MUFU.RCP R38, R39 ;  /* 0x0000002700267308 */ /* 0x000e640000001000 */
[----:B-1----:R-:W-:Y:S04]  /*8540*/  FFMA R39, R39, R38, -1 ;  /* 0xbf80000027277423 */ /* 0x002fe80000000026 */
[----:B------:R-:W-:Y:S04]  /*8550*/  FADD.FTZ R39, -R39, -RZ ;  /* 0x800000ff27277221 */ /* 0x000fe80000010100 */
[----:B------:R-:W-:Y:S07]  /*8560*/  FFMA R38, R38, R39, R38 ;  /* 0x0000002726267223 */ /* 0x000fee0000000026 */
.L_x_141:
[----:B------:R-:W-:Y:S05]  /*8570*/  BSYNC.RECONVERGENT B1 ;  /* 0x0000000000017941 */ /* 0x000fea0003800200 */
.L_x_139:
        /* <DEDUP_REMOVED lines=11> */
.L_x_143:
[----:B------:R-:W1:Y:S02]  /*8630*/  MUFU.RCP R39, R56 ;  /* 0x0000003800277308 */ /* 0x000e640000001000 */
[----:B-1----:R-:W-:Y:S04]  /*8640*/  FFMA R40, R56, R39, -1 ;  /* 0xbf80000038287423 */ /* 0x002fe80000000027 */
[----:B------:R-:W-:Y:S04]  /*8650*/  FADD.FTZ R40, -R40, -RZ ;  /* 0x800000ff28287221 */ /* 0x000fe80000010100 */
[----:B------:R-:W-:Y:S07]  /*8660*/  FFMA R39, R39, R40, R39 ;  /* 0x0000002827277223 */ /* 0x000fee0000000027 */
.L_x_144:
[----:B------:R-:W-:Y:S05]  /*8670*/  BSYNC.RECONVERGENT B1 ;  /* 0x0000000000017941 */ /* 0x000fea0003800200 */
.L_x_142:
        /* <DEDUP_REMOVED lines=11> */
.L_x_146:
[----:B------:R-:W1:Y:S02]  /*8730*/  MUFU.RCP R40, R53 ;  /* 0x0000003500287308 */ /* 0x000e640000001000 */
[----:B-1----:R-:W-:Y:S04]  /*8740*/  FFMA R41, R53, R40, -1 ;  /* 0xbf80000035297423 */ /* 0x002fe80000000028 */
[----:B------:R-:W-:Y:S04]  /*8750*/  FADD.FTZ R41, -R41, -RZ ;  /* 0x800000ff29297221 */ /* 0x000fe80000010100 */
[----:B------:R-:W-:Y:S07]  /*8760*/  FFMA R40, R40, R41, R40 ;  /* 0x0000002928287223 */ /* 0x000fee0000000028 */
.L_x_147:
[----:B------:R-:W-:Y:S05]  /*8770*/  BSYNC.RECONVERGENT B1 ;  /* 0x0000000000017941 */ /* 0x000fea0003800200 */
.L_x_145:
        /* <DEDUP_REMOVED lines=11> */
.L_x_149:
[----:B------:R-:W1:Y:S02]  /*8830*/  MUFU.RCP R41, R89 ;  /* 0x0000005900297308 */ /* 0x000e640000001000 */
[----:B-1----:R-:W-:Y:S04]  /*8840*/  FFMA R42, R89, R41, -1 ;  /* 0xbf800000592a7423 */ /* 0x002fe80000000029 */
[----:B------:R-:W-:Y:S04]  /*8850*/  FADD.FTZ R42, -R42, -RZ ;  /* 0x800000ff2a2a7221 */ /* 0x000fe80000010100 */
[----:B------:R-:W-:Y:S07]  /*8860*/  FFMA R41, R41, R42, R41 ;  /* 0x0000002a29297223 */ /* 0x000fee0000000029 */
.L_x_150:
[----:B------:R-:W-:Y:S05]  /*8870*/  BSYNC.RECONVERGENT B1 ;  /* 0x0000000000017941 */ /* 0x000fea0003800200 */
.L_x_148:
        /* <DEDUP_REMOVED lines=11> */
.L_x_152:
[----:B------:R-:W1:Y:S02]  /*8930*/  MUFU.RCP R42, R88 ;  /* 0x00000058002a7308 */ /* 0x000e640000001000 */
[----:B-1----:R-:W-:Y:S04]  /*8940*/  FFMA R43, R88, R42, -1 ;  /* 0xbf800000582b7423 */ /* 0x002fe8000000002a */
[----:B------:R-:W-:Y:S04]  /*8950*/  FADD.FTZ R43, -R43, -RZ ;  /* 0x800000ff2b2b7221 */ /* 0x000fe80000010100 */
[----:B------:R-:W-:Y:S07]  /*8960*/  FFMA R42, R42, R43, R42 ;  /* 0x0000002b2a2a7223 */ /* 0x000fee000000002a */
.L_x_153:
[----:B------:R-:W-:Y:S05]  /*8970*/  BSYNC.RECONVERGENT B1 ;  /* 0x0000000000017941 */ /* 0x000fea0003800200 */
.L_x_151:
        /* <DEDUP_REMOVED lines=11> */
.L_x_155:
[----:B------:R-:W1:Y:S02]  /*8a30*/  MUFU.RCP R43, R87 ;  /* 0x00000057002b7308 */ /* 0x000e640000001000 */
[----:B-1----:R-:W-:Y:S04]  /*8a40*/  FFMA R44, R87, R43, -1 ;  /* 0xbf800000572c7423 */ /* 0x002fe8000000002b */
[----:B------:R-:W-:Y:S04]  /*8a50*/  FADD.FTZ R44, -R44, -RZ ;  /* 0x800000ff2c2c7221 */ /* 0x000fe80000010100 */
[----:B------:R-:W-:Y:S07]  /*8a60*/  FFMA R43, R43, R44, R43 ;  /* 0x0000002c2b2b7223 */ /* 0x000fee000000002b */
.L_x_156:
[----:B------:R-:W-:Y:S05]  /*8a70*/  BSYNC.RECONVERGENT B1 ;  /* 0x0000000000017941 */ /* 0x000fea0003800200 */
.L_x_154:
        /* <DEDUP_REMOVED lines=11> */
.L_x_158:
[----:B------:R-:W1:Y:S02]  /*8b30*/  MUFU.RCP R44, R62 ;  /* 0x0000003e002c7308 */ /* 0x000e640000001000 */
[----:B-1----:R-:W-:Y:S04]  /*8b40*/  FFMA R45, R62, R44, -1 ;  /* 0xbf8000003e2d7423 */ /* 0x002fe8000000002c */
[----:B------:R-:W-:Y:S04]  /*8b50*/  FADD.FTZ R45, -R45, -RZ ;  /* 0x800000ff2d2d7221 */ /* 0x000fe80000010100 */
[----:B------:R-:W-:Y:S07]  /*8b60*/  FFMA R44, R44, R45, R44 ;  /* 0x0000002d2c2c7223 */ /* 0x000fee000000002c */
.L_x_159:
[----:B------:R-:W-:Y:S05]  /*8b70*/  BSYNC.RECONVERGENT B1 ;  /* 0x0000000000017941 */ /* 0x000fea0003800200 */
.L_x_157:
        /* <DEDUP_REMOVED lines=11> */
.L_x_161:
[----:B------:R-:W1:Y:S02]  /*8c30*/  MUFU.RCP R45, R52 ;  /* 0x00000034002d7308 */ /* 0x000e640000001000 */
[----:B-1----:R-:W-:Y:S04]  /*8c40*/  FFMA R46, R52, R45, -1 ;  /* 0xbf800000342e7423 */ /* 0x002fe8000000002d */
[----:B------:R-:W-:Y:S04]  /*8c50*/  FADD.FTZ R46, -R46, -RZ ;  /* 0x800000ff2e2e7221 */ /* 0x000fe80000010100 */
[----:B------:R-:W-:Y:S07]  /*8c60*/  FFMA R45, R45, R46, R45 ;  /* 0x0000002e2d2d7223 */ /* 0x000fee000000002d */
.L_x_162:
[----:B------:R-:W-:Y:S05]  /*8c70*/  BSYNC.RECONVERGENT B1 ;  /* 0x0000000000017941 */ /* 0x000fea0003800200 */
.L_x_160:
        /* <DEDUP_REMOVED lines=11> */
.L_x_164:
[----:B------:R-:W1:Y:S02]  /*8d30*/  MUFU.RCP R46, R49 ;  /* 0x00000031002e7308 */ /* 0x000e640000001000 */
[----:B-1----:R-:W-:Y:S04]  /*8d40*/  FFMA R47, R49, R46, -1 ;  /* 0xbf800000312f7423 */ /* 0x002fe8000000002e */
[----:B------:R-:W-:Y:S04]  /*8d50*/  FADD.FTZ R47, -R47, -RZ ;  /* 0x800000ff2f2f7221 */ /* 0x000fe80000010100 */
[----:B------:R-:W-:Y:S07]  /*8d60*/  FFMA R46, R46, R47, R46 ;  /* 0x0000002f2e2e7223 */ /* 0x000fee000000002e */
.L_x_165:
[----:B------:R-:W-:Y:S05]  /*8d70*/  BSYNC.RECONVERGENT B1 ;  /* 0x0000000000017941 */ /* 0x000fea0003800200 */
.L_x_163:
        /* <DEDUP_REMOVED lines=11> */
.L_x_167:
[----:B------:R-:W1:Y:S02]  /*8e30*/  MUFU.RCP R47, R77 ;  /* 0x0000004d002f7308 */ /* 0x000e640000001000 */
[----:B-1----:R-:W-:Y:S04]  /*8e40*/  FFMA R48, R77, R47, -1 ;  /* 0xbf8000004d307423 */ /* 0x002fe8000000002f */
[----:B------:R-:W-:Y:S04]  /*8e50*/  FADD.FTZ R48, -R48, -RZ ;  /* 0x800000ff30307221 */ /* 0x000fe80000010100 */
[----:B------:R-:W-:Y:S07]  /*8e60*/  FFMA R47, R47, R48, R47 ;  /* 0x000000302f2f7223 */ /* 0x000fee000000002f */
.L_x_168:
[----:B------:R-:W-:Y:S05]  /*8e70*/  BSYNC.RECONVERGENT B1 ;  /* 0x0000000000017941 */ /* 0x000fea0003800200 */
.L_x_166:
        /* <DEDUP_REMOVED lines=11> */
.L_x_170:
[----:B------:R-:W1:Y:S02]  /*8f30*/  MUFU.RCP R48, R61 ;  /* 0x0000003d00307308 */ /* 0x000e640000001000 */
[----:B-1----:R-:W-:Y:S04]  /*8f40*/  FFMA R49, R61, R48, -1 ;  /* 0xbf8000003d317423 */ /* 0x002fe80000000030 */
[----:B------:R-:W-:Y:S04]  /*8f50*/  FADD.FTZ R49, -R49, -RZ ;  /* 0x800000ff31317221 */ /* 0x000fe80000010100 */
[----:B------:R-:W-:Y:S07]  /*8f60*/  FFMA R48, R48, R49, R48 ;  /* 0x0000003130307223 */ /* 0x000fee0000000030 */
.L_x_171:
[----:B------:R-:W-:Y:S05]  /*8f70*/  BSYNC.RECONVERGENT B1 ;  /* 0x0000000000017941 */ /* 0x000fea0003800200 */
.L_x_169:
        /* <DEDUP_REMOVED lines=11> */
.L_x_173:
[----:B------:R-:W1:Y:S02]  /*9030*/  MUFU.RCP R49, R50 ;  /* 0x0000003200317308 */ /* 0x000e640000001000 */
[----:B-1----:R-:W-:Y:S04]  /*9040*/  FFMA R50, R50, R49, -1 ;  /* 0xbf80000032327423 */ /* 0x002fe80000000031 */
[----:B------:R-:W-:Y:S04]  /*9050*/  FADD.FTZ R50, -R50, -RZ ;  /* 0x800000ff32327221 */ /* 0x000fe80000010100 */
[----:B------:R-:W-:Y:S07]  /*9060*/  FFMA R49, R49, R50, R49 ;  /* 0x0000003231317223 */ /* 0x000fee0000000031 */
.L_x_174:
[----:B------:R-:W-:Y:S05]  /*9070*/  BSYNC.RECONVERGENT B1 ;  /* 0x0000000000017941 */ /* 0x000fea0003800200 */
.L_x_172:
        /* <DEDUP_REMOVED lines=11> */
.L_x_176:
[----:B------:R-:W1:Y:S02]  /*9130*/  MUFU.RCP R50, R51 ;  /* 0x0000003300327308 */ /* 0x000e640000001000 */
[----:B-1----:R-:W-:Y:S04]  /*9140*/  FFMA R51, R51, R50, -1 ;  /* 0xbf80000033337423 */ /* 0x002fe80000000032 */
[----:B------:R-:W-:Y:S04]  /*9150*/  FADD.FTZ R51, -R51, -RZ ;  /* 0x800000ff33337221 */ /* 0x000fe80000010100 */
[----:B------:R-:W-:Y:S07]  /*9160*/  FFMA R50, R50, R51, R50 ;  /* 0x0000003332327223 */ /* 0x000fee0000000032 */
.L_x_177:
[----:B------:R-:W-:Y:S05]  /*9170*/  BSYNC.RECONVERGENT B1 ;  /* 0x0000000000017941 */ /* 0x000fea0003800200 */
.L_x_175:
        /* <DEDUP_REMOVED lines=11> */
.L_x_179:
[----:B------:R-:W1:Y:S02]  /*9230*/  MUFU.RCP R51, R76 ;  /* 0x0000004c00337308 */ /* 0x000e640000001000 */
[----:B-1----:R-:W-:Y:S04]  /*9240*/  FFMA R52, R76, R51, -1 ;  /* 0xbf8000004c347423 */ /* 0x002fe80000000033 */
[----:B------:R-:W-:Y:S04]  /*9250*/  FADD.FTZ R52, -R52, -RZ ;  /* 0x800000ff34347221 */ /* 0x000fe80000010100 */
[----:B------:R-:W-:Y:S07]  /*9260*/  FFMA R51, R51, R52, R51 ;  /* 0x0000003433337223 */ /* 0x000fee0000000033 */
.L_x_180:
[----:B------:R-:W-:Y:S05]  /*9270*/  BSYNC.RECONVERGENT B1 ;  /* 0x0000000000017941 */ /* 0x000fea0003800200 */
.L_x_178:
        /* <DEDUP_REMOVED lines=11> */
.L_x_182:
[----:B------:R-:W1:Y:S02]  /*9330*/  MUFU.RCP R52, R57 ;  /* 0x0000003900347308 */ /* 0x000e640000001000 */
[----:B-1----:R-:W-:Y:S04]  /*9340*/  FFMA R53, R57, R52, -1 ;  /* 0xbf80000039357423 */ /* 0x002fe80000000034 */
[----:B------:R-:W-:Y:S04]  /*9350*/  FADD.FTZ R53, -R53, -RZ ;  /* 0x800000ff35357221 */ /* 0x000fe80000010100 */
[----:B------:R-:W-:Y:S07]  /*9360*/  FFMA R52, R52, R53, R52 ;  /* 0x0000003534347223 */ /* 0x000fee0000000034 */
.L_x_183:
[----:B------:R-:W-:Y:S05]  /*9370*/  BSYNC.RECONVERGENT B1 ;  /* 0x0000000000017941 */ /* 0x000fea0003800200 */
.L_x_181:
        /* <DEDUP_REMOVED lines=11> */
.L_x_185:
[----:B------:R-:W1:Y:S02]  /*9430*/  MUFU.RCP R53, R54 ;  /* 0x0000003600357308 */ /* 0x000e640000001000 */
[----:B-1----:R-:W-:Y:S04]  /*9440*/  FFMA R54, R54, R53, -1 ;  /* 0xbf80000036367423 */ /* 0x002fe80000000035 */
[----:B------:R-:W-:Y:S04]  /*9450*/  FADD.FTZ R54, -R54, -RZ ;  /* 0x800000ff36367221 */ /* 0x000fe80000010100 */
[----:B------:R-:W-:Y:S07]  /*9460*/  FFMA R53, R53, R54, R53 ;  /* 0x0000003635357223 */ /* 0x000fee0000000035 */
.L_x_186:
[----:B------:R-:W-:Y:S05]  /*9470*/  BSYNC.RECONVERGENT B1 ;  /* 0x0000000000017941 */ /* 0x000fea0003800200 */
.L_x_184:
        /* <DEDUP_REMOVED lines=11> */
.L_x_188:
[----:B------:R-:W1:Y:S02]  /*9530*/  MUFU.RCP R54, R55 ;  /* 0x0000003700367308 */ /* 0x000e640000001000 */
[----:B-1----:R-:W-:Y:S04]  /*9540*/  FFMA R55, R55, R54, -1 ;  /* 0xbf80000037377423 */ /* 0x002fe80000000036 */
[----:B------:R-:W-:Y:S04]  /*9550*/  FADD.FTZ R55, -R55, -RZ ;  /* 0x800000ff37377221 */ /* 0x000fe80000010100 */
[----:B------:R-:W-:Y:S07]  /*9560*/  FFMA R54, R54, R55, R54 ;  /* 0x0000003736367223 */ /* 0x000fee0000000036 */
.L_x_189:
[----:B------:R-:W-:Y:S05]  /*9570*/  BSYNC.RECONVERGENT B1 ;  /* 0x0000000000017941 */ /* 0x000fea0003800200 */
.L_x_187:
        /* <DEDUP_REMOVED lines=11> */
.L_x_191:
[----:B------:R-:W1:Y:S02]  /*9630*/  MUFU.RCP R55, R79 ;  /* 0x0000004f00377308 */ /* 0x000e640000001000 */
[----:B-1----:R-:W-:Y:S04]  /*9640*/  FFMA R56, R79, R55, -1 ;  /* 0xbf8000004f387423 */ /* 0x002fe80000000037 */
[----:B------:R-:W-:Y:S04]  /*9650*/  FADD.FTZ R56, -R56, -RZ ;  /* 0x800000ff38387221 */ /* 0x000fe80000010100 */
[----:B------:R-:W-:Y:S07]  /*9660*/  FFMA R55, R55, R56, R55 ;  /* 0x0000003837377223 */ /* 0x000fee0000000037 */
.L_x_192:
[----:B------:R-:W-:Y:S05]  /*9670*/  BSYNC.RECONVERGENT B1 ;  /* 0x0000000000017941 */ /* 0x000fea0003800200 */
.L_x_190:
        /* <DEDUP_REMOVED lines=11> */
.L_x_194:
[----:B------:R-:W1:Y:S02]  /*9730*/  MUFU.RCP R56, R75 ;  /* 0x0000004b00387308 */ /* 0x000e640000001000 */
[----:B-1----:R-:W-:Y:S04]  /*9740*/  FFMA R57, R75, R56, -1 ;  /* 0xbf8000004b397423 */ /* 0x002fe80000000038 */
[----:B------:R-:W-:Y:S04]  /*9750*/  FADD.FTZ R57, -R57, -RZ ;  /* 0x800000ff39397221 */ /* 0x000fe80000010100 */
[----:B------:R-:W-:Y:S07]  /*9760*/  FFMA R56, R56, R57, R56 ;  /* 0x0000003938387223 */ /* 0x000fee0000000038 */
.L_x_195:
[----:B------:R-:W-:Y:S05]  /*9770*/  BSYNC.RECONVERGENT B1 ;  /* 0x0000000000017941 */ /* 0x000fea0003800200 */
.L_x_193:
        /* <DEDUP_REMOVED lines=11> */
.L_x_197:
[----:B------:R-:W1:Y:S02]  /*9830*/  MUFU.RCP R57, R58 ;  /* 0x0000003a00397308 */ /* 0x000e640000001000 */
[----:B-1----:R-:W-:Y:S04]  /*9840*/  FFMA R58, R58, R57, -1 ;  /* 0xbf8000003a3a7423 */ /* 0x002fe80000000039 */
[----:B------:R-:W-:Y:S04]  /*9850*/  FADD.FTZ R58, -R58, -RZ ;  /* 0x800000ff3a3a7221 */ /* 0x000fe80000010100 */
[----:B------:R-:W-:Y:S07]  /*9860*/  FFMA R57, R57, R58, R57 ;  /* 0x0000003a39397223 */ /* 0x000fee0000000039 */
.L_x_198:
[----:B------:R-:W-:Y:S05]  /*9870*/  BSYNC.RECONVERGENT B1 ;  /* 0x0000000000017941 */ /* 0x000fea0003800200 */
.L_x_196:
        /* <DEDUP_REMOVED lines=11> */
.L_x_200:
[----:B------:R-:W1:Y:S02]  /*9930*/  MUFU.RCP R58, R59 ;  /* 0x0000003b003a7308 */ /* 0x000e640000001000 */
[----:B-1----:R-:W-:Y:S04]  /*9940*/  FFMA R59, R59, R58, -1 ;  /* 0xbf8000003b3b7423 */ /* 0x002fe8000000003a */
[----:B------:R-:W-:Y:S04]  /*9950*/  FADD.FTZ R59, -R59, -RZ ;  /* 0x800000ff3b3b7221 */ /* 0x000fe80000010100 */
[----:B------:R-:W-:Y:S07]  /*9960*/  FFMA R58, R58, R59, R58 ;  /* 0x0000003b3a3a7223 */ /* 0x000fee000000003a */
.L_x_201:
[----:B------:R-:W-:Y:S05]  /*9970*/  BSYNC.RECONVERGENT B1 ;  /* 0x0000000000017941 */ /* 0x000fea0003800200 */
.L_x_199:
        /* <DEDUP_REMOVED lines=11> */
.L_x_203:
[----:B------:R-:W1:Y:S02]  /*9a30*/  MUFU.RCP R59, R60 ;  /* 0x0000003c003b7308 */ /* 0x000e640000001000 */
[----:B-1----:R-:W-:Y:S04]  /*9a40*/  FFMA R60, R60, R59, -1 ;  /* 0xbf8000003c3c7423 */ /* 0x002fe8000000003b */
[----:B------:R-:W-:Y:S04]  /*9a50*/  FADD.FTZ R60, -R60, -RZ ;  /* 0x800000ff3c3c7221 */ /* 0x000fe80000010100 */
[----:B------:R-:W-:Y:S07]  /*9a60*/  FFMA R59, R59, R60, R59 ;  /* 0x0000003c3b3b7223 */ /* 0x000fee000000003b */
.L_x_204:
[----:B------:R-:W-:Y:S05]  /*9a70*/  BSYNC.RECONVERGENT B1 ;  /* 0x0000000000017941 */ /* 0x000fea0003800200 */
.L_x_202:
        /* <DEDUP_REMOVED lines=11> */
.L_x_206:
[----:B------:R-:W1:Y:S02]  /*9b30*/  MUFU.RCP R60, R78 ;  /* 0x0000004e003c7308 */ /* 0x000e640000001000 */
[----:B-1----:R-:W-:Y:S04]  /*9b40*/  FFMA R61, R78, R60, -1 ;  /* 0xbf8000004e3d7423 */ /* 0x002fe8000000003c */
[----:B------:R-:W-:Y:S04]  /*9b50*/  FADD.FTZ R61, -R61, -RZ ;  /* 0x800000ff3d3d7221 */ /* 0x000fe80000010100 */
[----:B------:R-:W-:Y:S07]  /*9b60*/  FFMA R60, R60, R61, R60 ;  /* 0x0000003d3c3c7223 */ /* 0x000fee000000003c */
.L_x_207:
[----:B------:R-:W-:Y:S05]  /*9b70*/  BSYNC.RECONVERGENT B1 ;  /* 0x0000000000017941 */ /* 0x000fea0003800200 */
.L_x_205:
        /* <DEDUP_REMOVED lines=11> */
.L_x_209:
[----:B------:R-:W1:Y:S02]  /*9c30*/  MUFU.RCP R61, R74 ;  /* 0x0000004a003d7308 */ /* 0x000e640000001000 */
[----:B-1----:R-:W-:Y:S04]  /*9c40*/  FFMA R62, R74, R61, -1 ;  /* 0xbf8000004a3e7423 */ /* 0x002fe8000000003d */
[----:B------:R-:W-:Y:S04]  /*9c50*/  FADD.FTZ R62, -R62, -RZ ;  /* 0x800000ff3e3e7221 */ /* 0x000fe80000010100 */
[----:B------:R-:W-:Y:S07]  /*9c60*/  FFMA R61, R61, R62, R61 ;  /* 0x0000003e3d3d7223 */ /* 0x000fee000000003d */
.L_x_210:
[----:B------:R-:W-:Y:S05]  /*9c70*/  BSYNC.RECONVERGENT B1 ;  /* 0x0000000000017941 */ /* 0x000fea0003800200 */
.L_x_208:
        /* <DEDUP_REMOVED lines=11> */
.L_x_212:
[----:B------:R-:W1:Y:S02]  /*9d30*/  MUFU.RCP R62, R63 ;  /* 0x0000003f003e7308 */ /* 0x000e640000001000 */
[----:B-1----:R-:W-:Y:S04]  /*9d40*/  FFMA R63, R63, R62, -1 ;  /* 0xbf8000003f3f7423 */ /* 0x002fe8000000003e */
[----:B------:R-:W-:Y:S04]  /*9d50*/  FADD.FTZ R63, -R63, -RZ ;  /* 0x800000ff3f3f7221 */ /* 0x000fe80000010100 */
[----:B------:R-:W-:Y:S07]  /*9d60*/  FFMA R62, R62, R63, R62 ;  /* 0x0000003f3e3e7223 */ /* 0x000fee000000003e */
.L_x_213:
[----:B------:R-:W-:Y:S05]  /*9d70*/  BSYNC.RECONVERGENT B1 ;  /* 0x0000000000017941 */ /* 0x000fea0003800200 */
.L_x_211:
        /* <DEDUP_REMOVED lines=11> */
.L_x_215:
[----:B------:R-:W1:Y:S02]  /*9e30*/  MUFU.RCP R63, R73 ;  /* 0x00000049003f7308 */ /* 0x000e640000001000 */
[----:B-1----:R-:W-:Y:S04]  /*9e40*/  FFMA R64, R73, R63, -1 ;  /* 0xbf80000049407423 */ /* 0x002fe8000000003f */
[----:B------:R-:W-:Y:S04]  /*9e50*/  FADD.FTZ R64, -R64, -RZ ;  /* 0x800000ff40407221 */ /* 0x000fe80000010100 */
[----:B------:R-:W-:Y:S07]  /*9e60*/  FFMA R63, R63, R64, R63 ;  /* 0x000000403f3f7223 */ /* 0x000fee000000003f */
.L_x_216:
[----:B------:R-:W-:Y:S05]  /*9e70*/  BSYNC.RECONVERGENT B1 ;  /* 0x0000000000017941 */ /* 0x000fea0003800200 */
.L_x_214:
        /* <DEDUP_REMOVED lines=9> */
[----:B------:R-:W-:Y:S05]  /*9f10*/  BRA `(.L_x_219) ;  /* 0x0000000000107947 */ /* 0x000fea0003800000 */
.L_x_218:
[----:B------:R-:W1:Y:S02]  /*9f20*/  MUFU.RCP R64, R72 ;  /* 0x0000004800407308 */ /* 0x000e640000001000 */
[----:B-1----:R-:W-:Y:S04]  /*9f30*/  FFMA R72, R72, R64, -1 ;  /* 0xbf80000048487423 */ /* 0x002fe80000000040 */
[----:B------:R-:W-:Y:S04]  /*9f40*/  FADD.FTZ R72, -R72, -RZ ;  /* 0x800000ff48487221 */ /* 0x000fe80000010100 */
[----:B------:R-:W-:Y:S07]  /*9f50*/  FFMA R64, R64, R72, R64 ;  /* 0x0000004840407223 */ /* 0x000fee0000000040 */
.L_x_219:
[----:B------:R-:W-:Y:S05]  /*9f60*/  BSYNC.RECONVERGENT B1 ;  /* 0x0000000000017941 */ /* 0x000fea0003800200 */
.L_x_217:
[----:B------:R-:W-:Y:S01]  /*9f70*/  ISETP.NE.AND P0, PT, R155, RZ, PT ;  /* 0x000000ff9b00720c */ /* 0x000fe20003f05270 */
[----:B------:R-:W-:Y:S01]  /*9f80*/  USHF.L.U32 UR8, UR43, 0xd, URZ ;  /* 0x0000000d2b087899 */ /* 0x000fe200080006ff */
[----:B------:R-:W-:Y:S01]  /*9f90*/  FMUL R32, R0, R32 ;  /* 0x0000002000207220 */ /* 0x000fe20000400000 */
[----:B------:R-:W-:Y:S01]  /*9fa0*/  FMUL R33, R2, R33 ;  /* 0x0000002102217220 */ /* 0x000fe20000400000 */
[----:B------:R-:W-:Y:S01]  /*9fb0*/  FMUL R34, R3, R34 ;  /* 0x0000002203227220 */ /* 0x000fe20000400000 */
[----:B------:R-:W-:Y:S01]  /*9fc0*/  FMUL R36, R7, R36 ;  /* 0x0000002407247220 */ /* 0x000fe20000400000 */
[----:B------:R-:W-:Y:S01]  /*9fd0*/  FMUL R37, R4, R37 ;  /* 0x0000002504257220 */ /* 0x000fe20000400000 */
[----:B------:R-:W-:Y:S01]  /*9fe0*/  IADD3 R0, PT, PT, R152, UR8, RZ ;  /* 0x0000000898007c10 */ /* 0x000fe2000fffe0ff */
[----:B------:R-:W-:Y:S01]  /*9ff0*/  FMUL R38, R5, R38 ;  /* 0x0000002605267220 */ /* 0x000fe20000400000 */
        /* <DEDUP_REMOVED lines=8> */
[----:B------:R-:W-:Y:S01]  /*a080*/  F2FP.F16.F32.PACK_AB R12, R42, R41 ;  /* 0x000000292a0c723e */ /* 0x000fe200000000ff */
[----:B------:R-:W-:Y:S01]  /*a090*/  FMUL R15, R14, R47 ;  /* 0x0000002f0e0f7220 */ /* 0x000fe20000400000 */
[----:B------:R-:W-:Y:S01]  /*a0a0*/  F2FP.F16.F32.PACK_AB R13, R44, R43 ;  /* 0x0000002b2c0d723e */ /* 0x000fe200000000ff */
[----:B------:R-:W-:Y:S01]  /*a0b0*/  FMUL R48, R19, R48 ;  /* 0x0000003013307220 */ /* 0x000fe20000400000 */
[----:B------:R-:W-:Y:S01]  /*a0c0*/  F2FP.F16.F32.PACK_AB R19, R40, R39 ;  /* 0x000000272813723e */ /* 0x000fe200000000ff */
        /* <DEDUP_REMOVED lines=12> */
[----:B------:R1:W-:Y:S01]  /*a190*/  STS.128 [R152+UR8], R16 ;  /* 0x0000001098007988 */ /* 0x0003e20008000c08 */
[----:B------:R-:W-:Y:S01]  /*a1a0*/  F2FP.F16.F32.PACK_AB R15, R48, R15 ;  /* 0x0000000f300f723e */ /* 0x000fe200000000ff */
[--C-:B------:R-:W-:Y:S02]  /*a1b0*/  IMAD R2, R154, -0x10, R0.reuse ;  /* 0xfffffff09a027824 */ /* 0x100fe400078e0200 */
[----:B------:R-:W-:Y:S01]  /*a1c0*/  FMUL R4, R24, R57 ;  /* 0x0000003918047220 */ /* 0x000fe20000400000 */
[----:B------:R-:W-:Y:S01]  /*a1d0*/  FMUL R58, R25, R58 ;  /* 0x0000003a193a7220 */ /* 0x000fe20000400000 */
[----:B------:R-:W-:Y:S01]  /*a1e0*/  FMUL R5, R26, R59 ;  /* 0x0000003b1a057220 */ /* 0x000fe20000400000 */
[----:B------:R-:W-:Y:S01]  /*a1f0*/  FMUL R60, R31, R60 ;  /* 0x0000003c1f3c7220 */ /* 0x000fe20000400000 */
[----:B------:R1:W-:Y:S01]  /*a200*/  STS.128 [R2+0x10], R12 ;  /* 0x0000100c02007388 */ /* 0x0003e20000000c00 */
[----:B------:R-:W-:Y:S01]  /*a210*/  FMUL R6, R28, R61 ;  /* 0x0000003d1c067220 */ /* 0x000fe20000400000 */
[----:B------:R-:W-:Y:S01]  /*a220*/  FMUL R62, R29, R62 ;  /* 0x0000003e1d3e7220 */ /* 0x000fe20000400000 */
[----:B------:R-:W-:Y:S01]  /*a230*/  FMUL R7, R30, R63 ;  /* 0x0000003f1e077220 */ /* 0x000fe20000400000 */
[----:B------:R-:W-:Y:S01]  /*a240*/  FMUL R64, R35, R64 ;  /* 0x0000004023407220 */ /* 0x000fe20000400000 */
[----:B------:R-:W-:Y:S01]  /*a250*/  F2FP.F16.F32.PACK_AB R8, R50, R8 ;  /* 0x000000083208723e */ /* 0x000fe200000000ff */
[----:B------:R-:W-:Y:S01]  /*a260*/  IMAD R0, R153, -0x10, R0 ;  /* 0xfffffff099007824 */ /* 0x000fe200078e0200 */
[----:B------:R-:W-:Y:S01]  /*a270*/  F2FP.F16.F32.PACK_AB R9, R52, R9 ;  /* 0x000000093409723e */ /* 0x000fe200000000ff */
[----:B------:R-:W-:Y:S01]  /*a280*/  BSSY.RECONVERGENT B0, `(.L_x_220) ;  /* 0x000002c000007945 */ /* 0x000fe20003800200 */
[----:B------:R-:W-:Y:S02]  /*a290*/  F2FP.F16.F32.PACK_AB R10, R54, R10 ;  /* 0x0000000a360a723e */ /* 0x000fe400000000ff */
[----:B------:R-:W-:Y:S02]  /*a2a0*/  F2FP.F16.F32.PACK_AB R11, R56, R11 ;  /* 0x0000000b380b723e */ /* 0x000fe400000000ff */
[----:B------:R-:W-:Y:S02]  /*a2b0*/  F2FP.F16.F32.PACK_AB R4, R58, R4 ;  /* 0x000000043a04723e */ /* 0x000fe400000000ff */
[----:B------:R-:W-:Y:S01]  /*a2c0*/  F2FP.F16.F32.PACK_AB R5, R60, R5 ;  /* 0x000000053c05723e */ /* 0x000fe200000000ff */
[----:B------:R1:W-:Y:S01]  /*a2d0*/  STS.128 [R0+0x20], R8 ;  /* 0x0000200800007388 */ /* 0x0003e20000000c00 */
[----:B------:R-:W-:Y:S02]  /*a2e0*/  F2FP.F16.F32.PACK_AB R6, R62, R6 ;  /* 0x000000063e06723e */ /* 0x000fe400000000ff */
[----:B------:R-:W-:Y:S02]  /*a2f0*/  F2FP.F16.F32.PACK_AB R7, R64, R7 ;  /* 0x000000074007723e */ /* 0x000fe400000000ff */
[----:B------:R-:W-:Y:S05]  /*a300*/  LEA R3, R151, R2, 0x4 ;  /* 0x0000000297037211 */ /* 0x000fea00078e20ff */
[----:B------:R1:W-:Y:S01]  /*a310*/  STS.128 [R3+0x10], R4 ;  /* 0x0000100403007388 */ /* 0x0003e20000000c00 */
[----:B------:R-:W-:Y:S01]  /*a320*/  @!PT LDS RZ, [RZ] ;  /* 0x00000000fffff984 */ /* 0x000fe20000000800 */
[----:B------:R-:W-:Y:S01]  /*a330*/  @!PT LDS RZ, [RZ] ;  /* 0x00000000fffff984 */ /* 0x000fe20000000800 */
[----:B------:R-:W-:Y:S01]  /*a340*/  @!PT LDS RZ, [RZ] ;  /* 0x00000000fffff984 */ /* 0x000fe20000000800 */
[----:B------:R-:W-:Y:S01]  /*a350*/  @!PT LDS RZ, [RZ] ;  /* 0x00000000fffff984 */ /* 0x000fe20000000800 */
[----:B------:R2:W-:Y:S06]  /*a360*/  MEMBAR.ALL.CTA ;  /* 0x0000000000007992 */ /* 0x0005ec0000008000 */
[----:B--2---:R-:W2:Y:S02]  /*a370*/  FENCE.VIEW.ASYNC.S ;  /* 0x00000000000073c6 */ /* 0x004ea40000000000 */
[----:B--2---:R-:W-:Y:S06]  /*a380*/  BAR.SYNC.DEFER_BLOCKING 0x1, 0x80 ;  /* 0x0042000000007b1d */ /* 0x004fec0000010000 */
[----:B------:R-:W-:Y:S05]  /*a390*/  @P0 BRA `(.L_x_221) ;  /* 0x0000000000680947 */ /* 0x000fea0003800000 */
[----:B------:R-:W-:Y:S01]  /*a3a0*/  UIADD3 UR10, UP0, UPT, UR46, 0x680, URZ ;  /* 0x000006802e0a7890 */ /* 0x000fe2000ff1e0ff */
[----:B------:R-:W-:Y:S01]  /*a3b0*/  R2UR UR6, R137 ;  /* 0x00000000890672ca */ /* 0x000fe200000e0000 */
[----:B------:R-:W-:Y:S01]  /*a3c0*/  UIADD3 UR9, UPT, UPT, UR41, UR8, URZ ;  /* 0x0000000829097290 */ /* 0x000fe2000fffe0ff */
[----:B------:R-:W-:Y:S01]  /*a3d0*/  PLOP3.LUT P0, PT, PT, PT, PT, 0x80, 0x8 ;  /* 0x000000000008781c */ /* 0x000fe20003f0f070 */
[----:B------:R-:W-:Y:S01]  /*a3e0*/  UIADD3.X UR11, UPT, UPT, URZ, UR47, URZ, UP0, !UPT ;  /* 0x0000002fff0b7290 */ /* 0x000fe200087fe4ff */
[----:B-1----:R-:W-:Y:S01]  /*a3f0*/  IMAD.IADD R0, R135, 0x1, R66 ;  /* 0x0000000187007824 */ /* 0x002fe200078e0242 */
[----:B------:R-:W-:Y:S11]  /*a400*/  UIADD3 UR4, UPT, UPT, UR9, 0x200, URZ ;  /* 0x0000020009047890 */ /* 0x000ff6000fffe0ff */
[----:B------:R-:W-:Y:S01]  /*a410*/  @!UPT UIADD3 URZ, UPT, UPT, URZ, URZ, URZ ;  /* 0x000000fffffff290 */ /* 0x000fe2000fffe0ff */
.L_x_222:
[----:B------:R-:W-:Y:S02]  /*a420*/  PLOP3.LUT P1, PT, P1, P0, PT, 0xf2, 0x2f ;  /* 0x00000000002f781c */ /* 0x000fe40000f21e72 */
[----:B------:R-:W-:Y:S01]  /*a430*/  @P0 R2UR P1, UR5, R0 ;  /* 0x00000000000502ca */ /* 0x000fe20000020000 */
[----:B------:R-:W-:Y:S07]  /*a440*/  UMOV UR7, UR36 ;  /* 0x0000002400077c82 */ /* 0x000fee0008000000 */
[----:B------:R-:W-:Y:S05]  /*a450*/  @P0 PLOP3.LUT P0, PT, P1, PT, PT, 0x80, 0x8 ;  /* 0x000000000008081c */ /* 0x000fea0000f0f070 */
[----:B------:R1:W-:Y:S08]  /*a460*/  UTMASTG.3D [UR4], [UR10] ;  /* 0x000000040a0073b5 */ /* 0x0003f00008010000 */
[----:B-1----:R-:W-:Y:S05]  /*a470*/  @P0 BRA.U.ANY `(.L_x_222) ;  /* 0xfffffffd00e80947 */ /* 0x002fea000393ffff */
[----:B------:R-:W-:Y:S01]  /*a480*/  R2UR UR6, R137 ;  /* 0x00000000890672ca */ /* 0x000fe200000e0000 */
[----:B------:R-:W-:Y:S01]  /*a490*/  UIADD3 UR4, UPT, UPT, UR9, 0x1200, URZ ;  /* 0x0000120009047890 */ /* 0x000fe2000fffe0ff */
[----:B------:R-:W-:Y:S01]  /*a4a0*/  PLOP3.LUT P0, PT, PT, PT, PT, 0x80, 0x8 ;  /* 0x000000000008781c */ /* 0x000fe20003f0f070 */
[----:B------:R-:W-:Y:S11]  /*a4b0*/  VIADD R0, R0, 0x80 ;  /* 0x0000008000007836 */ /* 0x000ff60000000000 */
[----:B------:R-:W-:Y:S01]  /*a4c0*/  @!UPT UIADD3 URZ, UPT, UPT, URZ, URZ, URZ ;  /* 0x000000fffffff290 */ /* 0x000fe2000fffe0ff */
.L_x_223:
[----:B------:R-:W-:Y:S02]  /*a4d0*/  PLOP3.LUT P1, PT, P1, P0, PT, 0xf2, 0x2f ;  /* 0x00000000002f781c */ /* 0x000fe40000f21e72 */
[----:B------:R-:W-:Y:S01]  /*a4e0*/  @P0 R2UR P1, UR5, R0 ;  /* 0x00000000000502ca */ /* 0x000fe20000020000 */
[----:B------:R-:W-:Y:S07]  /*a4f0*/  UMOV UR7, UR36 ;  /* 0x0000002400077c82 */ /* 0x000fee0008000000 */
[----:B------:R-:W-:Y:S05]  /*a500*/  @P0 PLOP3.LUT P0, PT, P1, PT, PT, 0x80, 0x8 ;  /* 0x000000000008081c */ /* 0x000fea0000f0f070 */
[----:B------:R1:W-:Y:S08]  /*a510*/  UTMASTG.3D [UR4], [UR10] ;  /* 0x000000040a0073b5 */ /* 0x0003f00008010000 */
[----:B-1----:R-:W-:Y:S05]  /*a520*/  @P0 BRA.U.ANY `(.L_x_223) ;  /* 0xfffffffd00e80947 */ /* 0x002fea000393ffff */
[----:B------:R0:W-:Y:S02]  /*a530*/  UTMACMDFLUSH ;  /* 0x00000000000079b7 */ /* 0x0001e40000000000 */
.L_x_221:
[----:B------:R-:W-:Y:S05]  /*a540*/  BSYNC.RECONVERGENT B0 ;  /* 0x0000000000007941 */ /* 0x000fea0003800200 */
.L_x_220:
[----:B------:R-:W-:Y:S01]  /*a550*/  UIADD3 UR43, UPT, UPT, UR43, 0x1, URZ ;  /* 0x000000012b2b7890 */ /* 0x000fe2000fffe0ff */
[----:B------:R-:W-:Y:S01]  /*a560*/  ISETP.NE.AND P0, PT, R155, RZ, PT ;  /* 0x000000ff9b00720c */ /* 0x000fe20003f05270 */
[----:B------:R-:W-:Y:S02]  /*a570*/  BSSY.RECONVERGENT B0, `(.L_x_224) ;  /* 0x0000007000007945 */ /* 0x000fe40003800200 */
[----:B------:R-:W-:Y:S04]  /*a580*/  UISETP.NE.AND UP0, UPT, UR43, 0x4, UPT ;  /* 0x000000042b00788c */ /* 0x000fe8000bf05270 */
[----:B------:R-:W-:Y:S02]  /*a590*/  USEL UR4, URZ, 0x1, UP0 ;  /* 0x00000001ff047887 */ /* 0x000fe40008000000 */
[----:B------:R-:W-:Y:S02]  /*a5a0*/  USEL UR43, UR43, URZ, UP0 ;  /* 0x000000ff2b2b7287 */ /* 0x000fe40008000000 */
[----:B------:R-:W-:Y:S02]  /*a5b0*/  ULOP3.LUT UR44, UR44, UR4, URZ, 0x3c, !UPT ;  /* 0x000000042c2c7292 */ /* 0x000fe4000f8e3cff */
[----:B------:R-:W-:Y:S10]  /*a5c0*/  @P0 BRA `(.L_x_225) ;  /* 0x0000000000040947 */ /* 0x000ff40003800000 */
[----:B------:R-:W-:Y:S04]  /*a5d0*/  DEPBAR.LE SB0, 0x1 ;  /* 0x000080400000791a */ /* 0x000fe80000000000 */
.L_x_225:
[----:B------:R-:W-:Y:S05]  /*a5e0*/  BSYNC.RECONVERGENT B0 ;  /* 0x0000000000007941 */ /* 0x000fea0003800200 */
.L_x_224:
[----:B------:R-:W-:Y:S01]  /*a5f0*/  BAR.SYNC.DEFER_BLOCKING 0x1, 0x80 ;  /* 0x0042000000007b1d */ /* 0x000fe20000010000 */
[----:B------:R-:W-:Y:S01]  /*a600*/  ISETP.NE.AND P3, PT, R159, RZ, PT ;  /* 0x000000ff9f00720c */ /* 0x000fe20003f65270 */
[----:B------:R-:W-:Y:S05]  /*a610*/  VIADD R142, R142, 0x1 ;  /* 0x000000018e8e7836 */ /* 0x000fea0000000000 */
[----:B------:R-:W-:Y:S01]  /*a620*/  ISETP.GE.U32.AND P0, PT, R142, 0x2, PT ;  /* 0x000000028e00780c */ /* 0x000fe20003f06070 */
[----:B------:R-:W-:Y:S11]  /*a630*/  BSSY.RECONVERGENT B0, `(.L_x_226) ;  /* 0x000000b000007945 */ /* 0x000ff60003800200 */
[----:B------:R-:W-:Y:S01]  /*a640*/  @!UPT UIADD3 URZ, UPT, UPT, URZ, URZ, URZ ;  /* 0x000000fffffff290 */ /* 0x000fe2000fffe0ff */
[----:B------:R-:W-:Y:S05]  /*a650*/  @!P0 BRA `(.L_x_227) ;  /* 0x0000000000208947 */ /* 0x000fea0003800000 */
[C---:B-1----:R-:W-:Y:S01]  /*a660*/  @!P3 LEA R2, R148.reuse, UR41, 0x3 ;  /* 0x000000299402bc11 */ /* 0x042fe2000f8e18ff */
[----:B------:R-:W-:Y:S02]  /*a670*/  IMAD.U32 R0, RZ, RZ, UR37 ;  /* 0x00000025ff007e24 */ /* 0x000fe4000f8e00ff */
[----:B------:R-:W-:Y:S02]  /*a680*/  VIADD R148, R148, 0x1 ;  /* 0x0000000194947836 */ /* 0x000fe40000000000 */
[----:B------:R-:W-:Y:S03]  /*a690*/  @!P3 VIADD R2, R2, 0xa0 ;  /* 0x000000a00202b836 */ /* 0x000fe60000000000 */
[----:B------:R-:W-:Y:S02]  /*a6a0*/  ISETP.NE.AND P0, PT, R148, 0x4, PT ;  /* 0x000000049400780c */ /* 0x000fe40003f05270 */
[----:B------:R-:W-:Y:S02]  /*a6b0*/  @!P3 PRMT R0, R0, 0x654, R2 ;  /* 0x000006540000b816 */ /* 0x000fe40000000002 */
[----:B------:R-:W-:Y:S02]  /*a6c0*/  SEL R148, R148, RZ, P0 ;  /* 0x000000ff94947207 */ /* 0x000fe40000000000 */
[----:B------:R2:W-:Y:S07]  /*a6d0*/  @!P3 SYNCS.ARRIVE.TRANS64.RED.A1T0 RZ, [R0+URZ], RZ ;  /* 0x000000ff00ffb9a7 */ /* 0x0005ee00081004ff */
.L_x_227:
[----:B------:R-:W-:Y:S05]  /*a6e0*/  BSYNC.RECONVERGENT B0 ;  /* 0x0000000000007941 */ /* 0x000fea0003800200 */
.L_x_226:
[C---:B------:R-:W-:Y:S01]  /*a6f0*/  ISETP.EQ.OR P2, PT, R68.reuse, 0x3, P3 ;  /* 0x000000034400780c */ /* 0x040fe20001f42670 */
[----:B------:R-:W-:Y:S01]  /*a700*/  VIADD R68, R68, 0x1 ;  /* 0x0000000144447836 */ /* 0x000fe20000000000 */
[----:B------:R-:W-:Y:S04]  /*a710*/  SEL R143, R143, 0x1, P3 ;  /* 0x000000018f8f7807 */ /* 0x000fe80001800000 */
[----:B------:R-:W-:Y:S07]  /*a720*/  ISETP.NE.AND P0, PT, R68, 0x4, PT ;  /* 0x000000044400780c */ /* 0x000fee0003f05270 */
[----:B-1----:R-:W-:Y:S02]  /*a730*/  @!P2 LEA R2, R141, UR41, 0x3 ;  /* 0x000000298d02ac11 */ /* 0x002fe4000f8e18ff */
[----:B--2---:R-:W-:Y:S04]  /*a740*/  @!P2 SHF.L.U32 R0, R144, 0x1f, RZ ;  /* 0x0000001f9000a819 */ /* 0x004fe800000006ff */
[----:B------:R-:W1:Y:S02]  /*a750*/  @!P2 SYNCS.PHASECHK.TRANS64.TRYWAIT P1, [R2+URZ+0x80], R0 ;  /* 0x000080000200a5a7 */ /* 0x000e6400080211ff */
[----:B-1----:R-:W-:Y:S01]  /*a760*/  @!P2 SEL R143, RZ, 0x1, !P1 ;  /* 0x00000001ff8fa807 */ /* 0x002fe20004800000 */
[----:B------:R-:W-:Y:S06]  /*a770*/  @P0 BRA `(.L_x_228) ;  /* 0xffffffbc005c0947 */ /* 0x000fec000383ffff */
[----:B------:R-:W-:Y:S01]  /*a780*/  ISETP.NE.AND P3, PT, R158, RZ, PT ;  /* 0x000000ff9e00720c */ /* 0x000fe20003f65270 */
[----:B------:R-:W-:Y:S01]  /*a790*/  UIADD3 UR42, UPT, UPT, UR42, 0x4, URZ ;  /* 0x000000042a2a7890 */ /* 0x000fe2000fffe0ff */
[----:B------:R-:W-:Y:S01]  /*a7a0*/  ISETP.NE.AND P0, PT, R138, 0x2, PT ;  /* 0x000000028a00780c */ /* 0x000fe20003f05270 */
[----:B------:R-:W-:Y:S02]  /*a7b0*/  IMAD.IADD R22, R145, 0x1, R115 ;  /* 0x0000000191167824 */ /* 0x000fe400078e0273 */
[----:B------:R-:W-:Y:S01]  /*a7c0*/  IMAD.IADD R23, R146, 0x1, R132 ;  /* 0x0000000192177824 */ /* 0x000fe200078e0284 */
[----:B------:R-:W-:Y:S02]  /*a7d0*/  SEL R0, RZ, 0x1, P0 ;  /* 0x00000001ff007807 */ /* 0x000fe40000000000 */
[----:B------:R-:W-:Y:S02]  /*a7e0*/  SEL R138, R138, RZ, P0 ;  /* 0x000000ff8a8a7207 */ /* 0x000fe40000000000 */
[----:B------:R-:W-:-:S03]  /*a7f0*/  LOP3.LUT R149, R149, R0, RZ, 0x3c, !PT ;  /* 0x0000000095957212 */ /* 0x000fc600078e3cff */
[----:B------:R-:W-:Y:S01]  /*a800*/  @P3 R2UR UR36, R147 ;  /* 0x00000000932432ca */ /* 0x000fe200000e0000 */
[----:B------:R-:W-:-:S14]  /*a810*/  @P3 BRA `(.L_x_229) ;  /* 0xffffffac00ec3947 */ /* 0x000fdc000383ffff */
[----:B------:R-:W-:-:S09]  /*a820*/  UISETP.NE.AND UP0, UPT, UR45, URZ, UPT ;  /* 0x000000ff2d00728c */ /* 0x000fd2000bf05270 */
[----:B------:R-:W-:Y:S05]  /*a830*/  BRA.U !UP0, `(.L_x_230) ;  /* 0x0000000108487547 */ /* 0x000fea000b800000 */
[----:B------:R-:W1:Y:S02]  /*a840*/  LDCU.64 UR4, c[0x0][0x890] ;  /* 0x00011200ff0477ac */ /* 0x000e640008000a00 */
[----:B-1----:R-:W-:-:S04]  /*a850*/  UISETP.NE.U32.AND UP0, UPT, UR4, URZ, UPT ;  /* 0x000000ff0400728c */ /* 0x002fc8000bf05070 */
[----:B------:R-:W-:-:S09]  /*a860*/  UISETP.NE.AND.EX UP0, UPT, UR5, URZ, UPT, UP0 ;  /* 0x000000ff0500728c */ /* 0x000fd2000bf05300 */
[----:B------:R-:W-:Y:S05]  /*a870*/  BRA.U UP0, `(.L_x_231) ;  /* 0x00000001000c7547 */ /* 0x000fea000b800000 */
[----:B------:R-:W-:-:S13]  /*a880*/  FSETP.NEU.AND P0, PT, R91, RZ, PT ;  /* 0x000000ff5b00720b */ /* 0x000fda0003f0d000 */
[----:B------:R-:W-:Y:S05]  /*a890*/  @!P0 EXIT ;  /* 0x000000000000894d */ /* 0x000fea0003800000 */
[----:B------:R-:W-:Y:S05]  /*a8a0*/  BRA `(.L_x_230) ;  /* 0x00000000002c7947 */ /* 0x000fea0003800000 */
.L_x_231:
[----:B------:R-:W-:Y:S01]  /*a8b0*/  ISETP.NE.AND P0, PT, R134, RZ, PT ;  /* 0x000000ff8600720c */ /* 0x000fe20003f05270 */
[----:B------:R-:W-:-:S12]  /*a8c0*/  BSSY.RECONVERGENT B0, `(.L_x_230) ;  /* 0x0000009000007945 */ /* 0x000fd80003800200 */
[----:B------:R-:W-:Y:S05]  /*a8d0*/  @P0 BRA `(.L_x_232) ;  /* 0x0000000000140947 */ /* 0x000fea0003800000 */
[----:B------:R-:W1:Y:S02]  /*a8e0*/  LDCU.64 UR4, c[0x0][0x888] ;  /* 0x00011100ff0477ac */ /* 0x000e640008000a00 */
[----:B-1----:R-:W-:-:S04]  /*a8f0*/  ISETP.NE.U32.AND P0, PT, RZ, UR4, PT ;  /* 0x00000004ff007c0c */ /* 0x002fc8000bf05070 */
[----:B------:R-:W-:-:S13]  /*a900*/  ISETP.NE.AND.EX P0, PT, RZ, UR5, PT, P0 ;  /* 0x00000005ff007c0c */ /* 0x000fda000bf05300 */
[----:B------:R-:W-:Y:S05]  /*a910*/  @!P0 EXIT ;  /* 0x000000000000894d */ /* 0x000fea0003800000 */
[----:B------:R-:W-:Y:S05]  /*a920*/  BRA `(.L_x_233) ;  /* 0x0000000000087947 */ /* 0x000fea0003800000 */
.L_x_232:
[----:B------:R-:W-:-:S13]  /*a930*/  FSETP.NEU.AND P0, PT, R91, RZ, PT ;  /* 0x000000ff5b00720b */ /* 0x000fda0003f0d000 */
[----:B------:R-:W-:Y:S05]  /*a940*/  @!P0 EXIT ;  /* 0x000000000000894d */ /* 0x000fea0003800000 */
.L_x_233:
[----:B------:R-:W-:Y:S05]  /*a950*/  BSYNC.RECONVERGENT B0 ;  /* 0x0000000000007941 */ /* 0x000fea0003800200 */
.L_x_230:
[----:B------:R-:W-:Y:S01]  /*a960*/  LEA R2, R148, UR41, 0x3 ;  /* 0x0000002994027c11 */ /* 0x000fe2000f8e18ff */
[----:B------:R-:W-:Y:S01]  /*a970*/  IMAD.U32 R0, RZ, RZ, UR37 ;  /* 0x00000025ff007e24 */ /* 0x000fe2000f8e00ff */
[----:B------:R-:W-:-:S04]  /*a980*/  DEPBAR.LE SB0, 0x0 ;  /* 0x000080000000791a */ /* 0x000fc80000000000 */
[----:B------:R-:W-:-:S05]  /*a990*/  VIADD R2, R2, 0xa0 ;  /* 0x000000a002027836 */ /* 0x000fca0000000000 */
[----:B------:R-:W-:-:S04]  /*a9a0*/  PRMT R0, R0, 0x654, R2 ;  /* 0x0000065400007816 */ /* 0x000fc80000000002 */
[----:B------:R-:W-:Y:S01]  /*a9b0*/  SYNCS.ARRIVE.TRANS64.RED.A1T0 RZ, [R0+URZ], RZ ;  /* 0x000000ff00ff79a7 */ /* 0x000fe200081004ff */
[----:B------:R-:W-:Y:S05]  /*a9c0*/  EXIT ;  /* 0x000000000000794d */ /* 0x000fea0003800000 */
.L_x_24:
[----:B--2---:R2:W4:Y:S02]  /*a9d0*/  SYNCS.PHASECHK.TRANS64.TRYWAIT P0, [R2+URZ+0x140], R3 ;  /* 0x00014003020075a7 */ /* 0x00452400080011ff */
[----:B----4-:R-:W-:Y:S05]  /*a9e0*/  @!P0 NANOSLEEP.SYNCS 0x989680 ;  /* 0x009896800000895d */ /* 0x010fea0003900000 */
[----:B------:R-:W4:Y:S02]  /*a9f0*/  @!P0 SYNCS.PHASECHK.TRANS64 P0, [R2+URZ+0x140], R3 ;  /* 0x00014003020085a7 */ /* 0x000f2400080010ff */
[----:B----4-:R-:W-:Y:S05]  /*aa00*/  @!P0 BRA `(.L_x_24) ;  /* 0xfffffffc00f08947 */ /* 0x010fea000383ffff */
[----:B------:R-:W-:Y:S05]  /*aa10*/  BRA `(.L_x_234) ;  /* 0xffffff6c00887947 */ /* 0x000fea000383ffff */
.L_x_27:
[----:B------:R-:W-:-:S07]  /*aa20*/  MOV R2, UR33 ;  /* 0x0000002100027c02 */ /* 0x000fce0008000f00 */
.L_x_235:
[----:B-1----:R1:W2:Y:S02]  /*aa30*/  SYNCS.PHASECHK.TRANS64.TRYWAIT P0, [R2+URZ+0x40], R4 ;  /* 0x00004004020075a7 */ /* 0x0022a400080011ff */
[----:B--2---:R-:W-:Y:S05]  /*aa40*/  @!P0 NANOSLEEP.SYNCS 0x989680 ;  /* 0x009896800000895d */ /* 0x004fea0003900000 */
[----:B------:R-:W2:Y:S02]  /*aa50*/  @!P0 SYNCS.PHASECHK.TRANS64 P0, [R2+URZ+0x40], R4 ;  /* 0x00004004020085a7 */ /* 0x000ea400080010ff */
[----:B--2---:R-:W-:Y:S05]  /*aa60*/  @!P0 BRA `(.L_x_235) ;  /* 0xfffffffc00f08947 */ /* 0x004fea000383ffff */
[----:B------:R-:W-:Y:S05]  /*aa70*/  BRA `(.L_x_26) ;  /* 0xffffff6c00f07947 */ /* 0x000fea000383ffff */
.L_x_34:
[----:B-1----:R-:W-:-:S07]  /*aa80*/  MOV R2, UR17 ;  /* 0x0000001100027c02 */ /* 0x002fce0008000f00 */
.L_x_236:
[----:B-1----:R1:W2:Y:S02]  /*aa90*/  SYNCS.PHASECHK.TRANS64.TRYWAIT P0, [R2+URZ+0x40], R4 ;  /* 0x00004004020075a7 */ /* 0x0022a400080011ff */
[----:B--2---:R-:W-:Y:S05]  /*aaa0*/  @!P0 NANOSLEEP.SYNCS 0x989680 ;  /* 0x009896800000895d */ /* 0x004fea0003900000 */
[----:B------:R-:W2:Y:S02]  /*aab0*/  @!P0 SYNCS.PHASECHK.TRANS64 P0, [R2+URZ+0x40], R4 ;  /* 0x00004004020085a7 */ /* 0x000ea400080010ff */
[----:B--2---:R-:W-:Y:S05]  /*aac0*/  @!P0 BRA `(.L_x_236) ;  /* 0xfffffffc00f08947 */ /* 0x004fea000383ffff */
[----:B------:R-:W-:Y:S05]  /*aad0*/  BRA `(.L_x_33) ;  /* 0xffffff7000b07947 */ /* 0x000fea000383ffff */
.L_x_39:
[----:B-1----:R1:W2:Y:S02]  /*aae0*/  SYNCS.PHASECHK.TRANS64.TRYWAIT P0, [R2+URZ+0xd0], R3 ;  /* 0x0000d003020075a7 */ /* 0x0022a400080011ff */
[----:B--2---:R-:W-:Y:S05]  /*aaf0*/  @!P0 NANOSLEEP.SYNCS 0x989680 ;  /* 0x009896800000895d */ /* 0x004fea0003900000 */
[----:B------:R-:W2:Y:S02]  /*ab00*/  @!P0 SYNCS.PHASECHK.TRANS64 P0, [R2+URZ+0xd0], R3 ;  /* 0x0000d003020085a7 */ /* 0x000ea400080010ff */
[----:B--2---:R-:W-:Y:S05]  /*ab10*/  @!P0 BRA `(.L_x_39) ;  /* 0xfffffffc00f08947 */ /* 0x004fea000383ffff */
[----:B------:R-:W-:Y:S05]  /*ab20*/  BRA `(.L_x_237) ;  /* 0xffffff7400547947 */ /* 0x000fea000383ffff */
.L_x_43:
[----:B---3--:R-:W-:-:S07]  /*ab30*/  MOV R0, UR4 ;  /* 0x0000000400007c02 */ /* 0x008fce0008000f00 */
.L_x_238:
[----:B-1----:R1:W2:Y:S02]  /*ab40*/  SYNCS.PHASECHK.TRANS64.TRYWAIT P0, [R0+URZ], R2 ;  /* 0x00000002000075a7 */ /* 0x0022a400080011ff */
[----:B--2---:R-:W-:Y:S05]  /*ab50*/  @!P0 NANOSLEEP.SYNCS 0x989680 ;  /* 0x009896800000895d */ /* 0x004fea0003900000 */
[----:B------:R-:W2:Y:S02]  /*ab60*/  @!P0 SYNCS.PHASECHK.TRANS64 P0, [R0+URZ], R2 ;  /* 0x00000002000085a7 */ /* 0x000ea400080010ff */
[----:B--2---:R-:W-:Y:S05]  /*ab70*/  @!P0 BRA `(.L_x_238) ;  /* 0xfffffffc00f08947 */ /* 0x004fea000383ffff */
[----:B------:R-:W-:Y:S05]  /*ab80*/  BRA `(.L_x_239) ;  /* 0xffffff7800c47947 */ /* 0x000fea000383ffff */
.L_x_44:
[----:B---3--:R-:W-:-:S07]  /*ab90*/  MOV R0, UR4 ;  /* 0x0000000400007c02 */ /* 0x008fce0008000f00 */
.L_x_240:
[----:B-1----:R1:W2:Y:S02]  /*aba0*/  SYNCS.PHASECHK.TRANS64.TRYWAIT P0, [R0+URZ], R3 ;  /* 0x00000003000075a7 */ /* 0x0022a400080011ff */
[----:B--2---:R-:W-:Y:S05]  /*abb0*/  @!P0 NANOSLEEP.SYNCS 0x989680 ;  /* 0x009896800000895d */ /* 0x004fea0003900000 */
[----:B------:R-:W2:Y:S02]  /*abc0*/  @!P0 SYNCS.PHASECHK.TRANS64 P0, [R0+URZ], R3 ;  /* 0x00000003000085a7 */ /* 0x000ea400080010ff */
[----:B--2---:R-:W-:Y:S05]  /*abd0*/  @!P0 BRA `(.L_x_240) ;  /* 0xfffffffc00f08947 */ /* 0x004fea000383ffff */
[----:B------:R-:W-:Y:S05]  /*abe0*/  BRA `(.L_x_241) ;  /* 0xffffff7800d07947 */ /* 0x000fea000383ffff */
.L_x_45:
[----:B---3--:R-:W-:-:S07]  /*abf0*/  MOV R0, UR4 ;  /* 0x0000000400007c02 */ /* 0x008fce0008000f00 */
.L_x_242:
[----:B-1----:R1:W2:Y:S02]  /*ac00*/  SYNCS.PHASECHK.TRANS64.TRYWAIT P0, [R0+URZ], R3 ;  /* 0x00000003000075a7 */ /* 0x0022a400080011ff */
[----:B--2---:R-:W-:Y:S05]  /*ac10*/  @!P0 NANOSLEEP.SYNCS 0x989680 ;  /* 0x009896800000895d */ /* 0x004fea0003900000 */
[----:B------:R-:W2:Y:S02]  /*ac20*/  @!P0 SYNCS.PHASECHK.TRANS64 P0, [R0+URZ], R3 ;  /* 0x00000003000085a7 */ /* 0x000ea400080010ff */
[----:B--2---:R-:W-:Y:S05]  /*ac30*/  @!P0 BRA `(.L_x_242) ;  /* 0xfffffffc00f08947 */ /* 0x004fea000383ffff */
[----:B------:R-:W-:Y:S05]  /*ac40*/  BRA `(.L_x_243) ;  /* 0xffffff7800dc7947 */ /* 0x000fea000383ffff */
.L_x_46:
[----:B---3--:R-:W-:-:S07]  /*ac50*/  MOV R0, UR4 ;  /* 0x0000000400007c02 */ /* 0x008fce0008000f00 */
.L_x_244:
[----:B-1----:R1:W2:Y:S02]  /*ac60*/  SYNCS.PHASECHK.TRANS64.TRYWAIT P0, [R0+URZ], R3 ;  /* 0x00000003000075a7 */ /* 0x0022a400080011ff */
[----:B--2---:R-:W-:Y:S05]  /*ac70*/  @!P0 NANOSLEEP.SYNCS 0x989680 ;  /* 0x009896800000895d */ /* 0x004fea0003900000 */
[----:B------:R-:W2:Y:S02]  /*ac80*/  @!P0 SYNCS.PHASECHK.TRANS64 P0, [R0+URZ], R3 ;  /* 0x00000003000085a7 */ /* 0x000ea400080010ff */
[----:B--2---:R-:W-:Y:S05]  /*ac90*/  @!P0 BRA `(.L_x_244) ;  /* 0xfffffffc00f08947 */ /* 0x004fea000383ffff */
[----:B------:R-:W-:Y:S05]  /*aca0*/  BRA `(.L_x_245) ;  /* 0xffffff7800e87947 */ /* 0x000fea000383ffff */
.L_x_47:
[----:B---3--:R-:W-:-:S07]  /*acb0*/  MOV R0, UR4 ;  /* 0x0000000400007c02 */ /* 0x008fce0008000f00 */
.L_x_246:
[----:B-1----:R1:W2:Y:S02]  /*acc0*/  SYNCS.PHASECHK.TRANS64.TRYWAIT P0, [R0+URZ], R3 ;  /* 0x00000003000075a7 */ /* 0x0022a400080011ff */
[----:B--2---:R-:W-:Y:S05]  /*acd0*/  @!P0 NANOSLEEP.SYNCS 0x989680 ;  /* 0x009896800000895d */ /* 0x004fea0003900000 */
[----:B------:R-:W2:Y:S02]  /*ace0*/  @!P0 SYNCS.PHASECHK.TRANS64 P0, [R0+URZ], R3 ;  /* 0x00000003000085a7 */ /* 0x000ea400080010ff */
[----:B--2---:R-:W-:Y:S05]  /*acf0*/  @!P0 BRA `(.L_x_246) ;  /* 0xfffffffc00f08947 */ /* 0x004fea000383ffff */
[----:B------:R-:W-:Y:S05]  /*ad00*/  BRA `(.L_x_247) ;  /* 0xffffff7800f47947 */ /* 0x000fea000383ffff */
.L_x_48:
[----:B---3--:R-:W-:-:S07]  /*ad10*/  MOV R0, UR4 ;  /* 0x0000000400007c02 */ /* 0x008fce0008000f00 */
.L_x_248:
[----:B-1----:R1:W2:Y:S02]  /*ad20*/  SYNCS.PHASECHK.TRANS64.TRYWAIT P0, [R0+URZ], R3 ;  /* 0x00000003000075a7 */ /* 0x0022a400080011ff */
[----:B--2---:R-:W-:Y:S05]  /*ad30*/  @!P0 NANOSLEEP.SYNCS 0x989680 ;  /* 0x009896800000895d */ /* 0x004fea0003900000 */
[----:B------:R-:W2:Y:S02]  /*ad40*/  @!P0 SYNCS.PHASECHK.TRANS64 P0, [R0+URZ], R3 ;  /* 0x00000003000085a7 */ /* 0x000ea400080010ff */
[----:B--2---:R-:W-:Y:S05]  /*ad50*/  @!P0 BRA `(.L_x_248) ;  /* 0xfffffffc00f08947 */ /* 0x004fea000383ffff */
[----:B------:R-:W-:Y:S05]  /*ad60*/  BRA `(.L_x_249) ;  /* 0xffffff7c00007947 */ /* 0x000fea000383ffff */
.L_x_49:
[----:B---3--:R-:W-:-:S07]  /*ad70*/  MOV R0, UR4 ;  /* 0x0000000400007c02 */ /* 0x008fce0008000f00 */
.L_x_250:
[----:B-1----:R1:W2:Y:S02]  /*ad80*/  SYNCS.PHASECHK.TRANS64.TRYWAIT P0, [R0+URZ], R3 ;  /* 0x00000003000075a7 */ /* 0x0022a400080011ff */
[----:B--2---:R-:W-:Y:S05]  /*ad90*/  @!P0 NANOSLEEP.SYNCS 0x989680 ;  /* 0x009896800000895d */ /* 0x004fea0003900000 */
[----:B------:R-:W2:Y:S02]  /*ada0*/  @!P0 SYNCS.PHASECHK.TRANS64 P0, [R0+URZ], R3 ;  /* 0x00000003000085a7 */ /* 0x000ea400080010ff */
[----:B--2---:R-:W-:Y:S05]  /*adb0*/  @!P0 BRA `(.L_x_250) ;  /* 0xfffffffc00f08947 */ /* 0x004fea000383ffff */
[----:B------:R-:W-:Y:S05]  /*adc0*/  BRA `(.L_x_251) ;  /* 0xffffff7c000c7947 */ /* 0x000fea000383ffff */
.L_x_52:
[----:B-1----:R1:W2:Y:S02]  /*add0*/  SYNCS.PHASECHK.TRANS64.TRYWAIT P0, [R0+URZ+0x130], R4 ;  /* 0x00013004000075a7 */ /* 0x0022a400080011ff */
[----:B--2---:R-:W-:Y:S05]  /*ade0*/  @!P0 NANOSLEEP.SYNCS 0x989680 ;  /* 0x009896800000895d */ /* 0x004fea0003900000 */
[----:B------:R-:W2:Y:S02]  /*adf0*/  @!P0 SYNCS.PHASECHK.TRANS64 P0, [R0+URZ+0x130], R4 ;  /* 0x00013004000085a7 */ /* 0x000ea400080010ff */
[----:B--2---:R-:W-:Y:S05]  /*ae00*/  @!P0 BRA `(.L_x_52) ;  /* 0xfffffffc00f08947 */ /* 0x004fea000383ffff */
[----:B------:R-:W-:Y:S05]  /*ae10*/  BRA `(.L_x_252) ;  /* 0xffffff7c006c7947 */ /* 0x000fea000383ffff */
.L_x_53:
[----:B------:R-:W-:-:S07]  /*ae20*/  MOV R0, UR5 ;  /* 0x0000000500007c02 */ /* 0x000fce0008000f00 */
.L_x_253:
[----:B-1----:R1:W2:Y:S02]  /*ae30*/  SYNCS.PHASECHK.TRANS64.TRYWAIT P0, [R0+URZ+0xe0], R5 ;  /* 0x0000e005000075a7 */ /* 0x0022a400080011ff */
[----:B--2---:R-:W-:Y:S05]  /*ae40*/  @!P0 NANOSLEEP.SYNCS 0x989680 ;  /* 0x009896800000895d */ /* 0x004fea0003900000 */
[----:B------:R-:W2:Y:S02]  /*ae50*/  @!P0 SYNCS.PHASECHK.TRANS64 P0, [R0+URZ+0xe0], R5 ;  /* 0x0000e005000085a7 */ /* 0x000ea400080010ff */
[----:B--2---:R-:W-:Y:S05]  /*ae60*/  @!P0 BRA `(.L_x_253) ;  /* 0xfffffffc00f08947 */ /* 0x004fea000383ffff */
[----:B------:R-:W-:Y:S05]  /*ae70*/  BRA `(.L_x_254) ;  /* 0xffffff7c007c7947 */ /* 0x000fea000383ffff */
.L_x_54:
[----:B-1----:R1:W2:Y:S02]  /*ae80*/  SYNCS.PHASECHK.TRANS64.TRYWAIT P1, [R0+URZ+0xd0], R4 ;  /* 0x0000d004000075a7 */ /* 0x0022a400080211ff */
[----:B--2---:R-:W-:Y:S05]  /*ae90*/  @!P1 NANOSLEEP.SYNCS 0x989680 ;  /* 0x009896800000995d */ /* 0x004fea0003900000 */
[----:B------:R-:W2:Y:S02]  /*aea0*/  @!P1 SYNCS.PHASECHK.TRANS64 P1, [R0+URZ+0xd0], R4 ;  /* 0x0000d004000095a7 */ /* 0x000ea400080210ff */
[----:B--2---:R-:W-:Y:S05]  /*aeb0*/  @!P1 BRA `(.L_x_54) ;  /* 0xfffffffc00f09947 */ /* 0x004fea000383ffff */
[----:B------:R-:W-:Y:S05]  /*aec0*/  BRA `(.L_x_255) ;  /* 0xffffff7c00ac7947 */ /* 0x000fea000383ffff */
.L_x_57:
[----:B------:R-:W-:-:S07]  /*aed0*/  MOV R0, UR5 ;  /* 0x0000000500007c02 */ /* 0x000fce0008000f00 */
.L_x_256:
[----:B-1----:R1:W2:Y:S02]  /*aee0*/  SYNCS.PHASECHK.TRANS64.TRYWAIT P0, [R0+URZ+0xe0], R2 ;  /* 0x0000e002000075a7 */ /* 0x0022a400080011ff */
[----:B--2---:R-:W-:Y:S05]  /*aef0*/  @!P0 NANOSLEEP.SYNCS 0x989680 ;  /* 0x009896800000895d */ /* 0x004fea0003900000 */
[----:B------:R-:W2:Y:S02]  /*af00*/  @!P0 SYNCS.PHASECHK.TRANS64 P0, [R0+URZ+0xe0], R2 ;  /* 0x0000e002000085a7 */ /* 0x000ea400080010ff */
[----:B--2---:R-:W-:Y:S05]  /*af10*/  @!P0 BRA `(.L_x_256) ;  /* 0xfffffffc00f08947 */ /* 0x004fea000383ffff */
[----:B------:R-:W-:Y:S05]  /*af20*/  BRA `(.L_x_56) ;  /* 0xffffff8000007947 */ /* 0x000fea000383ffff */
.L_x_66:
[----:B-1----:R-:W-:-:S04]  /*af30*/  MOV R4, UR6 ;  /* 0x0000000600047c02 */ /* 0x002fc80008000f00 */
[----:B------:R1:W2:Y:S03]  /*af40*/  SYNCS.PHASECHK.TRANS64.TRYWAIT P0, [R4+URZ+0x8], R5 ;  /* 0x00000805040075a7 */ /* 0x0002a600080011ff */
[----:B--2---:R-:W-:Y:S05]  /*af50*/  @!P0 NANOSLEEP.SYNCS 0x989680 ;  /* 0x009896800000895d */ /* 0x004fea0003900000 */
[----:B------:R-:W2:Y:S02]  /*af60*/  @!P0 SYNCS.PHASECHK.TRANS64 P0, [R4+URZ+0x8], R5 ;  /* 0x00000805040085a7 */ /* 0x000ea400080010ff */
[----:B--2---:R-:W-:Y:S05]  /*af70*/  @!P0 BRA `(.L_x_66) ;  /* 0xfffffffc00ec8947 */ /* 0x004fea000383ffff */
[----:B------:R-:W-:Y:S05]  /*af80*/  BRA `(.L_x_65) ;  /* 0xffffff8000b47947 */ /* 0x000fea000383ffff */
.L_x_68:
[----:B------:R-:W-:Y:S01]  /*af90*/  BSSY B0, `(.L_x_257) ;  /* 0x0000006000007945 */ /* 0x000fe20003800000 */
[----:B------:R-:W-:-:S07]  /*afa0*/  MOV R15, 0xffffffff ;  /* 0xffffffff000f7802 */ /* 0x000fce0000000f00 */
[----:B-1---5:R-:W-:Y:S05]  /*afb0*/  WARPSYNC.COLLECTIVE R15, `(.L_x_258) ;  /* 0x000000000f0c7348 */ /* 0x022fea0003c00000 */
[----:B------:R-:W-:Y:S02]  /*afc0*/  ELECT P6, UR79, PT ;  /* 0x00000000004f782f */ /* 0x000fe400038c0000 */
[----:B------:R-:W-:Y:S01]  /*afd0*/  MOV R14, UR79 ;  /* 0x0000004f000e7c02 */ /* 0x000fe20008000f00 */
[----:B-1---5:R-:W-:Y:S10]  /*afe0*/  ENDCOLLECTIVE ;  /* 0x000000000000791b */ /* 0x022ff40003800000 */
.L_x_258:
[----:B------:R-:W-:Y:S05]  /*aff0*/  BSYNC B0 ;  /* 0x0000000000007941 */ /* 0x000fea0003800000 */
.L_x_257:
[----:B------:R-:W-:Y:S05]  /*b000*/  BRA `(.L_x_259) ;  /* 0xffffff8000e47947 */ /* 0x000fea000383ffff */
.L_x_70:
[----:B-1----:R-:W-:-:S04]  /*b010*/  MOV R2, UR6 ;  /* 0x0000000600027c02 */ /* 0x002fc80008000f00 */
[----:B------:R1:W2:Y:S03]  /*b020*/  SYNCS.PHASECHK.TRANS64.TRYWAIT P0, [R2+URZ+0x8], R3 ;  /* 0x00000803020075a7 */ /* 0x0002a600080011ff */
[----:B--2---:R-:W-:Y:S05]  /*b030*/  @!P0 NANOSLEEP.SYNCS 0x989680 ;  /* 0x009896800000895d */ /* 0x004fea0003900000 */
[----:B------:R-:W2:Y:S02]  /*b040*/  @!P0 SYNCS.PHASECHK.TRANS64 P0, [R2+URZ+0x8], R3 ;  /* 0x00000803020085a7 */ /* 0x000ea400080010ff */
[----:B--2---:R-:W-:Y:S05]  /*b050*/  @!P0 BRA `(.L_x_70) ;  /* 0xfffffffc00ec8947 */ /* 0x004fea000383ffff */
[----:B------:R-:W-:Y:S05]  /*b060*/  BRA `(.L_x_69) ;  /* 0xffffff8000e87947 */ /* 0x000fea000383ffff */
.L_x_71:
[----:B-1----:R1:W2:Y:S02]  /*b070*/  SYNCS.PHASECHK.TRANS64.TRYWAIT P0, [R0+URZ+0xd0], R4 ;  /* 0x0000d004000075a7 */ /* 0x0022a400080011ff */
[----:B--2---:R-:W-:Y:S05]  /*b080*/  @!P0 NANOSLEEP.SYNCS 0x989680 ;  /* 0x009896800000895d */ /* 0x004fea0003900000 */
[----:B------:R-:W2:Y:S02]  /*b090*/  @!P0 SYNCS.PHASECHK.TRANS64 P0, [R0+URZ+0xd0], R4 ;  /* 0x0000d004000085a7 */ /* 0x000ea400080010ff */
[----:B--2---:R-:W-:Y:S05]  /*b0a0*/  @!P0 BRA `(.L_x_71) ;  /* 0xfffffffc00f08947 */ /* 0x004fea000383ffff */
[----:B------:R-:W-:Y:S05]  /*b0b0*/  BRA `(.L_x_260) ;  /* 0xffffff8400d47947 */ /* 0x000fea000383ffff */
.L_x_73:
[----:B------:R-:W-:-:S07]  /*b0c0*/  MOV R0, UR9 ;  /* 0x0000000900007c02 */ /* 0x000fce0008000f00 */
.L_x_261:
[----:B-1----:R1:W2:Y:S02]  /*b0d0*/  SYNCS.PHASECHK.TRANS64.TRYWAIT P0, [R0+URZ+0x110], R4 ;  /* 0x00011004000075a7 */ /* 0x0022a400080011ff */
[----:B--2---:R-:W-:Y:S05]  /*b0e0*/  @!P0 NANOSLEEP.SYNCS 0x989680 ;  /* 0x009896800000895d */ /* 0x004fea0003900000 */
[----:B------:R-:W2:Y:S02]  /*b0f0*/  @!P0 SYNCS.PHASECHK.TRANS64 P0, [R0+URZ+0x110], R4 ;  /* 0x00011004000085a7 */ /* 0x000ea400080010ff */
[----:B--2---:R-:W-:Y:S05]  /*b100*/  @!P0 BRA `(.L_x_261) ;  /* 0xfffffffc00f08947 */ /* 0x004fea000383ffff */
[----:B------:R-:W-:Y:S05]  /*b110*/  BRA `(.L_x_262) ;  /* 0xffffff8800207947 */ /* 0x000fea000383ffff */
.L_x_76:
[----:B------:R-:W-:Y:S07]  /*b120*/  MOV R0, UR8 ;  /* 0x0000000800007c02 */ /* 0x000fee0008000f00 */
.L_x_263:
[----:B-1----:R1:W2:Y:S02]  /*b130*/  SYNCS.PHASECHK.TRANS64.TRYWAIT P0, [R0+URZ], R4 ;  /* 0x00000004000075a7 */ /* 0x0022a400080011ff */
[----:B--2---:R-:W-:Y:S05]  /*b140*/  @!P0 NANOSLEEP.SYNCS 0x989680 ;  /* 0x009896800000895d */ /* 0x004fea0003900000 */
[----:B------:R-:W2:Y:S02]  /*b150*/  @!P0 SYNCS.PHASECHK.TRANS64 P0, [R0+URZ], R4 ;  /* 0x00000004000085a7 */ /* 0x000ea400080010ff */
[----:B--2---:R-:W-:Y:S05]  /*b160*/  @!P0 BRA `(.L_x_263) ;  /* 0xfffffffc00f08947 */ /* 0x004fea000383ffff */
[----:B------:R-:W-:Y:S05]  /*b170*/  BRA `(.L_x_75) ;  /* 0xffffff8800347947 */ /* 0x000fea000383ffff */
.L_x_80:
[----:B-1----:R-:W-:-:S07]  /*b180*/  MOV R0, UR8 ;  /* 0x0000000800007c02 */ /* 0x002fce0008000f00 */
.L_x_264:
[----:B-1----:R1:W2:Y:S02]  /*b190*/  SYNCS.PHASECHK.TRANS64.TRYWAIT P0, [R0+URZ], R2 ;  /* 0x00000002000075a7 */ /* 0x0022a400080011ff */
[----:B--2---:R-:W-:Y:S05]  /*b1a0*/  @!P0 NANOSLEEP.SYNCS 0x989680 ;  /* 0x009896800000895d */ /* 0x004fea0003900000 */
[----:B------:R-:W2:Y:S02]  /*b1b0*/  @!P0 SYNCS.PHASECHK.TRANS64 P0, [R0+URZ], R2 ;  /* 0x00000002000085a7 */ /* 0x000ea400080010ff */
[----:B--2---:R-:W-:Y:S05]  /*b1c0*/  @!P0 BRA `(.L_x_264) ;  /* 0xfffffffc00f08947 */ /* 0x004fea000383ffff */
[----:B------:R-:W-:Y:S05]  /*b1d0*/  BRA `(.L_x_265) ;  /* 0xffffff8c00287947 */ /* 0x000fea000383ffff */
.L_x_81:
[----:B------:R-:W-:-:S07]  /*b1e0*/  MOV R0, UR8 ;  /* 0x0000000800007c02 */ /* 0x000fce0008000f00 */
.L_x_266:
[----:B-1----:R1:W2:Y:S02]  /*b1f0*/  SYNCS.PHASECHK.TRANS64.TRYWAIT P0, [R0+URZ], R3 ;  /* 0x00000003000075a7 */ /* 0x0022a400080011ff */
[----:B--2---:R-:W-:Y:S05]  /*b200*/  @!P0 NANOSLEEP.SYNCS 0x989680 ;  /* 0x009896800000895d */ /* 0x004fea0003900000 */
[----:B------:R-:W2:Y:S02]  /*b210*/  @!P0 SYNCS.PHASECHK.TRANS64 P0, [R0+URZ], R3 ;  /* 0x00000003000085a7 */ /* 0x000ea400080010ff */
[----:B--2---:R-:W-:Y:S05]  /*b220*/  @!P0 BRA `(.L_x_266) ;  /* 0xfffffffc00f08947 */ /* 0x004fea000383ffff */
[----:B------:R-:W-:Y:S05]  /*b230*/  BRA `(.L_x_267) ;  /* 0xffffff8c00347947 */ /* 0x000fea000383ffff */
.L_x_82:
[----:B------:R-:W-:-:S07]  /*b240*/  MOV R0, UR8 ;  /* 0x0000000800007c02 */ /* 0x000fce0008000f00 */
.L_x_268:
[----:B-1----:R1:W2:Y:S02]  /*b250*/  SYNCS.PHASECHK.TRANS64.TRYWAIT P0, [R0+URZ], R3 ;  /* 0x00000003000075a7 */ /* 0x0022a400080011ff */
[----:B--2---:R-:W-:Y:S05]  /*b260*/  @!P0 NANOSLEEP.SYNCS 0x989680 ;  /* 0x009896800000895d */ /* 0x004fea0003900000 */
[----:B------:R-:W2:Y:S02]  /*b270*/  @!P0 SYNCS.PHASECHK.TRANS64 P0, [R0+URZ], R3 ;  /* 0x00000003000085a7 */ /* 0x000ea400080010ff */
[----:B--2---:R-:W-:Y:S05]  /*b280*/  @!P0 BRA `(.L_x_268) ;  /* 0xfffffffc00f08947 */ /* 0x004fea000383ffff */
[----:B------:R-:W-:Y:S05]  /*b290*/  BRA `(.L_x_269) ;  /* 0xffffff8c00407947 */ /* 0x000fea000383ffff */
.L_x_85:
[----:B------:R-:W-:-:S07]  /*b2a0*/  MOV R0, UR7 ;  /* 0x0000000700007c02 */ /* 0x000fce0008000f00 */
.L_x_270:
[----:B-1----:R1:W2:Y:S02]  /*b2b0*/  SYNCS.PHASECHK.TRANS64.TRYWAIT P1, [R0+URZ+0x150], R2 ;  /* 0x00015002000075a7 */ /* 0x0022a400080211ff */
[----:B--2---:R-:W-:Y:S05]  /*b2c0*/  @!P1 NANOSLEEP.SYNCS 0x989680 ;  /* 0x009896800000995d */ /* 0x004fea0003900000 */
[----:B------:R-:W2:Y:S02]  /*b2d0*/  @!P1 SYNCS.PHASECHK.TRANS64 P1, [R0+URZ+0x150], R2 ;  /* 0x00015002000095a7 */ /* 0x000ea400080210ff */
[----:B--2---:R-:W-:Y:S05]  /*b2e0*/  @!P1 BRA `(.L_x_270) ;  /* 0xfffffffc00f09947 */ /* 0x004fea000383ffff */
[----:B------:R-:W-:Y:S05]  /*b2f0*/  BRA `(.L_x_271) ;  /* 0xffffff8c008c7947 */ /* 0x000fea000383ffff */
.L_x_90:
[----:B--2---:R2:W4:Y:S02]  /*b300*/  SYNCS.PHASECHK.TRANS64.TRYWAIT P0, [R0+URZ+0xd0], R2 ;  /* 0x0000d002000075a7 */ /* 0x00452400080011ff */
[----:B----4-:R-:W-:Y:S05]  /*b310*/  @!P0 NANOSLEEP.SYNCS 0x989680 ;  /* 0x009896800000895d */ /* 0x010fea0003900000 */
[----:B------:R-:W4:Y:S02]  /*b320*/  @!P0 SYNCS.PHASECHK.TRANS64 P0, [R0+URZ+0xd0], R2 ;  /* 0x0000d002000085a7 */ /* 0x000f2400080010ff */
[----:B----4-:R-:W-:Y:S05]  /*b330*/  @!P0 BRA `(.L_x_90) ;  /* 0xfffffffc00f08947 */ /* 0x010fea000383ffff */
[----:B------:R-:W-:Y:S05]  /*b340*/  BRA `(.L_x_272) ;  /* 0xffffff9000a07947 */ /* 0x000fea000383ffff */
.L_x_93:
[----:B------:R-:W-:Y:S07]  /*b350*/  MOV R0, UR7 ;  /* 0x0000000700007c02 */ /* 0x000fee0008000f00 */
.L_x_273:
[----:B--2---:R2:W4:Y:S02]  /*b360*/  SYNCS.PHASECHK.TRANS64.TRYWAIT P0, [R0+URZ+0xc8], R2 ;  /* 0x0000c802000075a7 */ /* 0x00452400080011ff */
[----:B----4-:R-:W-:Y:S05]  /*b370*/  @!P0 NANOSLEEP.SYNCS 0x989680 ;  /* 0x009896800000895d */ /* 0x010fea0003900000 */
[----:B------:R-:W4:Y:S02]  /*b380*/  @!P0 SYNCS.PHASECHK.TRANS64 P0, [R0+URZ+0xc8], R2 ;  /* 0x0000c802000085a7 */ /* 0x000f2400080010ff */
[----:B----4-:R-:W-:Y:S05]  /*b390*/  @!P0 BRA `(.L_x_273) ;  /* 0xfffffffc00f08947 */ /* 0x010fea000383ffff */
[----:B------:R-:W-:Y:S05]  /*b3a0*/  BRA `(.L_x_92) ;  /* 0xffffff9400807947 */ /* 0x000fea000383ffff */
.L_x_96:
[----:B------:R-:W-:Y:S07]  /*b3b0*/  MOV R0, UR7 ;  /* 0x0000000700007c02 */ /* 0x000fee0008000f00 */
.L_x_274:
[----:B-1----:R1:W2:Y:S02]  /*b3c0*/  SYNCS.PHASECHK.TRANS64.TRYWAIT P0, [R0+URZ+0xa0], R22 ;  /* 0x0000a016000075a7 */ /* 0x0022a400080011ff */
[----:B--2---:R-:W-:Y:S05]  /*b3d0*/  @!P0 NANOSLEEP.SYNCS 0x989680 ;  /* 0x009896800000895d */ /* 0x004fea0003900000 */
[----:B------:R-:W2:Y:S02]  /*b3e0*/  @!P0 SYNCS.PHASECHK.TRANS64 P0, [R0+URZ+0xa0], R22 ;  /* 0x0000a016000085a7 */ /* 0x000ea400080010ff */
[----:B--2---:R-:W-:Y:S05]  /*b3f0*/  @!P0 BRA `(.L_x_274) ;  /* 0xfffffffc00f08947 */ /* 0x004fea000383ffff */
[----:B------:R-:W-:Y:S05]  /*b400*/  BRA `(.L_x_275) ;  /* 0xffffff9400f87947 */ /* 0x000fea000383ffff */
.L_x_97:
[----:B------:R-:W-:Y:S07]  /*b410*/  MOV R0, UR7 ;  /* 0x0000000700007c02 */ /* 0x000fee0008000f00 */
.L_x_276:
[----:B-1----:R1:W2:Y:S02]  /*b420*/  SYNCS.PHASECHK.TRANS64.TRYWAIT P0, [R0+URZ+0xa8], R22 ;  /* 0x0000a816000075a7 */ /* 0x0022a400080011ff */
[----:B--2---:R-:W-:Y:S05]  /*b430*/  @!P0 NANOSLEEP.SYNCS 0x989680 ;  /* 0x009896800000895d */ /* 0x004fea0003900000 */
[----:B------:R-:W2:Y:S02]  /*b440*/  @!P0 SYNCS.PHASECHK.TRANS64 P0, [R0+URZ+0xa8], R22 ;  /* 0x0000a816000085a7 */ /* 0x000ea400080010ff */
[----:B--2---:R-:W-:Y:S05]  /*b450*/  @!P0 BRA `(.L_x_276) ;  /* 0xfffffffc00f08947 */ /* 0x004fea000383ffff */
[----:B------:R-:W-:Y:S05]  /*b460*/  BRA `(.L_x_277) ;  /* 0xffffff9800507947 */ /* 0x000fea000383ffff */
.L_x_98:
[----:B------:R-:W-:Y:S07]  /*b470*/  MOV R0, UR7 ;  /* 0x0000000700007c02 */ /* 0x000fee0008000f00 */
.L_x_278:
[----:B-1----:R1:W2:Y:S02]  /*b480*/  SYNCS.PHASECHK.TRANS64.TRYWAIT P0, [R0+URZ+0xb0], R22 ;  /* 0x0000b016000075a7 */ /* 0x0022a400080011ff */
[----:B--2---:R-:W-:Y:S05]  /*b490*/  @!P0 NANOSLEEP.SYNCS 0x989680 ;  /* 0x009896800000895d */ /* 0x004fea0003900000 */
[----:B------:R-:W2:Y:S02]  /*b4a0*/  @!P0 SYNCS.PHASECHK.TRANS64 P0, [R0+URZ+0xb0], R22 ;  /* 0x0000b016000085a7 */ /* 0x000ea400080010ff */
[----:B--2---:R-:W-:Y:S05]  /*b4b0*/  @!P0 BRA `(.L_x_278) ;  /* 0xfffffffc00f08947 */ /* 0x004fea000383ffff */
[----:B------:R-:W-:Y:S05]  /*b4c0*/  BRA `(.L_x_279) ;  /* 0xffffff9800ac7947 */ /* 0x000fea000383ffff */
.L_x_99:
[----:B------:R-:W-:Y:S07]  /*b4d0*/  MOV R0, UR7 ;  /* 0x0000000700007c02 */ /* 0x000fee0008000f00 */
.L_x_280:
[----:B-1----:R1:W2:Y:S02]  /*b4e0*/  SYNCS.PHASECHK.TRANS64.TRYWAIT P0, [R0+URZ+0xb8], R22 ;  /* 0x0000b816000075a7 */ /* 0x0022a400080011ff */
[----:B--2---:R-:W-:Y:S05]  /*b4f0*/  @!P0 NANOSLEEP.SYNCS 0x989680 ;  /* 0x009896800000895d */ /* 0x004fea0003900000 */
[----:B------:R-:W2:Y:S02]  /*b500*/  @!P0 SYNCS.PHASECHK.TRANS64 P0, [R0+URZ+0xb8], R22 ;  /* 0x0000b816000085a7 */ /* 0x000ea400080010ff */
[----:B--2---:R-:W-:Y:S05]  /*b510*/  @!P0 BRA `(.L_x_280) ;  /* 0xfffffffc00f08947 */ /* 0x004fea000383ffff */
[----:B------:R-:W-:Y:S05]  /*b520*/  BRA `(.L_x_281) ;  /* 0xffffff9c004c7947 */ /* 0x000fea000383ffff */
.L_x_101:
[----:B------:R-:W-:-:S07]  /*b530*/  MOV R0, UR7 ;  /* 0x0000000700007c02 */ /* 0x000fce0008000f00 */
.L_x_282:
[----:B-1----:R1:W4:Y:S02]  /*b540*/  SYNCS.PHASECHK.TRANS64.TRYWAIT P0, [R0+URZ+0xa0], R2 ;  /* 0x0000a002000075a7 */ /* 0x00232400080011ff */
[----:B----4-:R-:W-:Y:S05]  /*b550*/  @!P0 NANOSLEEP.SYNCS 0x989680 ;  /* 0x009896800000895d */ /* 0x010fea0003900000 */
[----:B------:R-:W4:Y:S02]  /*b560*/  @!P0 SYNCS.PHASECHK.TRANS64 P0, [R0+URZ+0xa0], R2 ;  /* 0x0000a002000085a7 */ /* 0x000f2400080010ff */
[----:B----4-:R-:W-:Y:S05]  /*b570*/  @!P0 BRA `(.L_x_282) ;  /* 0xfffffffc00f08947 */ /* 0x010fea000383ffff */
[----:B------:R-:W-:Y:S05]  /*b580*/  BRA `(.L_x_283) ;  /* 0xffffff9c00d47947 */ /* 0x000fea000383ffff */
.L_x_102:
[----:B-1----:R-:W-:-:S07]  /*b590*/  MOV R0, UR7 ;  /* 0x0000000700007c02 */ /* 0x002fce0008000f00 */
.L_x_284:
[----:B-1----:R1:W4:Y:S02]  /*b5a0*/  SYNCS.PHASECHK.TRANS64.TRYWAIT P0, [R0+URZ+0xa8], R2 ;  /* 0x0000a802000075a7 */ /* 0x00232400080011ff */
[----:B----4-:R-:W-:Y:S05]  /*b5b0*/  @!P0 NANOSLEEP.SYNCS 0x989680 ;  /* 0x009896800000895d */ /* 0x010fea0003900000 */
[----:B------:R-:W4:Y:S02]  /*b5c0*/  @!P0 SYNCS.PHASECHK.TRANS64 P0, [R0+URZ+0xa8], R2 ;  /* 0x0000a802000085a7 */ /* 0x000f2400080010ff */
[----:B----4-:R-:W-:Y:S05]  /*b5d0*/  @!P0 BRA `(.L_x_284) ;  /* 0xfffffffc00f08947 */ /* 0x010fea000383ffff */
[----:B------:R-:W-:Y:S05]  /*b5e0*/  BRA `(.L_x_285) ;  /* 0xffffff9c00c47947 */ /* 0x000fea000383ffff */
.L_x_103:
[----:B-1----:R-:W-:-:S07]  /*b5f0*/  MOV R0, UR7 ;  /* 0x0000000700007c02 */ /* 0x002fce0008000f00 */
.L_x_286:
[----:B-1----:R1:W4:Y:S02]  /*b600*/  SYNCS.PHASECHK.TRANS64.TRYWAIT P0, [R0+URZ+0xb0], R2 ;  /* 0x0000b002000075a7 */ /* 0x00232400080011ff */
[----:B----4-:R-:W-:Y:S05]  /*b610*/  @!P0 NANOSLEEP.SYNCS 0x989680 ;  /* 0x009896800000895d */ /* 0x010fea0003900000 */
[----:B------:R-:W4:Y:S02]  /*b620*/  @!P0 SYNCS.PHASECHK.TRANS64 P0, [R0+URZ+0xb0], R2 ;  /* 0x0000b002000085a7 */ /* 0x000f2400080010ff */
[----:B----4-:R-:W-:Y:S05]  /*b630*/  @!P0 BRA `(.L_x_286) ;  /* 0xfffffffc00f08947 */ /* 0x010fea000383ffff */
[----:B------:R-:W-:Y:S05]  /*b640*/  BRA `(.L_x_287) ;  /* 0xffffff9c00b47947 */ /* 0x000fea000383ffff */
.L_x_105:
[----:B-1----:R1:W2:Y:S02]  /*b650*/  SYNCS.PHASECHK.TRANS64.TRYWAIT P0, [R0+URZ+0xd0], R2 ;  /* 0x0000d002000075a7 */ /* 0x0022a400080011ff */
[----:B--2---:R-:W-:Y:S05]  /*b660*/  @!P0 NANOSLEEP.SYNCS 0x989680 ;  /* 0x009896800000895d */ /* 0x004fea0003900000 */
[----:B------:R-:W2:Y:S02]  /*b670*/  @!P0 SYNCS.PHASECHK.TRANS64 P0, [R0+URZ+0xd0], R2 ;  /* 0x0000d002000085a7 */ /* 0x000ea400080010ff */
[----:B--2---:R-:W-:Y:S05]  /*b680*/  @!P0 BRA `(.L_x_105) ;  /* 0xfffffffc00f08947 */ /* 0x004fea000383ffff */
[----:B------:R-:W-:Y:S05]  /*b690*/  BRA `(.L_x_288) ;  /* 0xffffffa000607947 */ /* 0x000fea000383ffff */
.L_x_119:
[----:B-1----:R1:W2:Y:S02]  /*b6a0*/  SYNCS.PHASECHK.TRANS64.TRYWAIT P0, [R2+URZ+0x80], R0 ;  /* 0x00008000020075a7 */ /* 0x0022a400080011ff */
[----:B--2---:R-:W-:Y:S05]  /*b6b0*/  @!P0 NANOSLEEP.SYNCS 0x989680 ;  /* 0x009896800000895d */ /* 0x004fea0003900000 */
[----:B------:R-:W2:Y:S02]  /*b6c0*/  @!P0 SYNCS.PHASECHK.TRANS64 P0, [R2+URZ+0x80], R0 ;  /* 0x00008000020085a7 */ /* 0x000ea400080010ff */
[----:B--2---:R-:W-:Y:S05]  /*b6d0*/  @!P0 BRA `(.L_x_119) ;  /* 0xfffffffc00f08947 */ /* 0x004fea000383ffff */
[----:B------:R-:W-:Y:S05]  /*b6e0*/  BRA `(.L_x_118) ;  /* 0xffffffac00c07947 */ /* 0x000fea000383ffff */
.L_x_122:
[----:B------:R1:W1:Y:S02]  /*b6f0*/  SYNCS.PHASECHK.TRANS64.TRYWAIT P1, [R112+URZ+0xf0], R0 ;  /* 0x0000f000700075a7 */ /* 0x00026400080211ff */
[----:B-1----:R-:W-:Y:S05]  /*b700*/  @!P1 NANOSLEEP.SYNCS 0x989680 ;  /* 0x009896800000995d */ /* 0x002fea0003900000 */
[----:B------:R-:W1:Y:S02]  /*b710*/  @!P1 SYNCS.PHASECHK.TRANS64 P1, [R112+URZ+0xf0], R0 ;  /* 0x0000f000700095a7 */ /* 0x000e6400080210ff */
[----:B-1----:R-:W-:Y:S05]  /*b720*/  @!P1 BRA `(.L_x_122) ;  /* 0xfffffffc00f09947 */ /* 0x002fea000383ffff */
[----:B------:R-:W-:Y:S05]  /*b730*/  BRA `(.L_x_121) ;  /* 0xffffffb000107947 */ /* 0x000fea000383ffff */
        .weak           $__internal_0_$__cuda_sm10x_tcgen05_guardrail_trap_col_being_dealloced_not_returned_by_alloc
        .type           $__internal_0_$__cuda_sm10x_tcgen05_guardrail_trap_col_being_dealloced_not_returned_by_alloc,@function
        .size           $__internal_0_$__cuda_sm10x_tcgen05_guardrail_trap_col_being_dealloced_not_returned_by_alloc,($__internal_1_$__cuda_sm10x_tcgen05_guardrail_trap_phase_invalid_during_alloc - $__internal_0_$__cuda_sm10x_tcgen05_guardrail_trap_col_being_dealloced_not_returned_by_alloc)
$__internal_0_$__cuda_sm10x_tcgen05_guardrail_trap_col_being_dealloced_not_returned_by_alloc:
[----:B------:R-:W-:Y:S05]  /*b740*/  BPT.TRAP 0x1 ;  /* 0x000000040000795c */ /* 0x000fea0000300000 */
[----:B------:R-:W-:-:S04]  /*b750*/  HFMA2 R3, -RZ, RZ, 0, 0 ;  /* 0x00000000ff037431 */ /* 0x000fc800000001ff */
[----:B------:R-:W-:Y:S05]  /*b760*/  RET.REL.NODEC R2 `(_ZN7cutlass13device_kernelINS_4gemm6kernel13GemmUniversalIN4cute5tupleIJiiiiEEENS1_10collective13CollectiveMmaINS1_35MainloopSm100TmaUmmaWarpSpecializedILi8ELi2ELi4ENS5_IJNS4_1CILi2EEENSA_ILi1EEESC_EEEEENS5_IJNSA_ILi128EEENSA_ILi256EEENSA_ILi64EEEEEENS_6half_tENS5_IJlSC_lEEESJ_SK_NS4_8TiledMMAINS4_8MMA_AtomIJNS4_26SM100_MMA_F16BF16_2x1SM_SSISJ_SJ_fLi128ELi256ELNS4_4UMMA5MajorE0ELSP_0ELNSO_7ScaleInE0ELSQ_0EEEEEENS4_6LayoutINS5_IJSC_SC_SC_EEENS5_IJNSA_ILi0EEESV_SV_EEEEENS5_IJNS4_10UnderscoreESY_SY_EEEEENS4_18SM100_TMA_2SM_LOADENS4_14ComposedLayoutINS4_7SwizzleILi3ELi4ELi3EEENS4_18smem_ptr_flag_bitsILi16EEENST_INS5_IJNSA_ILi8EEESH_EEENS5_IJSH_SC_EEEEEEEvNS4_8identityES11_S1B_vS1C_EENS_8epilogue10collective18CollectiveEpilogueINS1E_23Sm100TmaWarpSpecializedILi4ELi2ELi32ELb1ELb0EEEJNS5_IJSH_SG_SH_EEENS5_IJNST_ISH_SC_EENST_INS5_IJNSA_ILi32EEESB_EEENS5_IJSC_SF_EEEEEEEESJ_SK_SJ_SK_NS1E_6fusion15FusionCallbacksIS1I_NS1Q_13LinCombEltActINS1E_6thread4SiLuESJ_fSJ_fLNS_15FloatRoundStyleE2EEES1J_S1P_JEEENS4_5SM1004TMEM4LOAD26SM100_TMEM_LOAD_32dp32b32xENS4_13SM90_TMA_LOADENS12_INS13_ILi2ELi4ELi3EEES16_NST_INS5_IJS17_S1L_EEENS5_IJS1L_SC_EEEEEEENS4_39AutoVectorizingCopyWithAssumedAlignmentILi128EEENS4_14SM90_TMA_STOREES27_S29_S29_EEEvvEEEEvNT_6ParamsE) ;  /* 0xffffff4802247950 */ /* 0x000fea0003c3ffff */
        .weak           $__internal_1_$__cuda_sm10x_tcgen05_guardrail_trap_phase_invalid_during_alloc
        .type           $__internal_1_$__cuda_sm10x_tcgen05_guardrail_trap_phase_invalid_during_alloc,@function
        .size           $__internal_1_$__cuda_sm10x_tcgen05_guardrail_trap_phase_invalid_during_alloc,($__internal_2_$__cuda_sm10x_tcgen05_guardrail_trap_unallocated_columns_being_dealloced - $__internal_1_$__cuda_sm10x_tcgen05_guardrail_trap_phase_invalid_during_alloc)
$__internal_1_$__cuda_sm10x_tcgen05_guardrail_trap_phase_invalid_during_alloc:
[----:B------:R-:W-:Y:S05]  /*b770*/  BPT.TRAP 0x1 ;  /* 0x000000040000795c */ /* 0x000fea0000300000 */
[----:B------:R-:W-:-:S04]  /*b780*/  MOV R3, 0x0 ;  /* 0x0000000000037802 */ /* 0x000fc80000000f00 */
[----:B------:R-:W-:Y:S05]  /*b790*/  RET.REL.NODEC R2 `(_ZN7cutlass13device_kernelINS_4gemm6kernel13GemmUniversalIN4cute5tupleIJiiiiEEENS1_10collective13CollectiveMmaINS1_35MainloopSm100TmaUmmaWarpSpecializedILi8ELi2ELi4ENS5_IJNS4_1CILi2EEENSA_ILi1EEESC_EEEEENS5_IJNSA_ILi128EEENSA_ILi256EEENSA_ILi64EEEEEENS_6half_tENS5_IJlSC_lEEESJ_SK_NS4_8TiledMMAINS4_8MMA_AtomIJNS4_26SM100_MMA_F16BF16_2x1SM_SSISJ_SJ_fLi128ELi256ELNS4_4UMMA5MajorE0ELSP_0ELNSO_7ScaleInE0ELSQ_0EEEEEENS4_6LayoutINS5_IJSC_SC_SC_EEENS5_IJNSA_ILi0EEESV_SV_EEEEENS5_IJNS4_10UnderscoreESY_SY_EEEEENS4_18SM100_TMA_2SM_LOADENS4_14ComposedLayoutINS4_7SwizzleILi3ELi4ELi3EEENS4_18smem_ptr_flag_bitsILi16EEENST_INS5_IJNSA_ILi8EEESH_EEENS5_IJSH_SC_EEEEEEEvNS4_8identityES11_S1B_vS1C_EENS_8epilogue10collective18CollectiveEpilogueINS1E_23Sm100TmaWarpSpecializedILi4ELi2ELi32ELb1ELb0EEEJNS5_IJSH_SG_SH_EEENS5_IJNST_ISH_SC_EENST_INS5_IJNSA_ILi32EEESB_EEENS5_IJSC_SF_EEEEEEEESJ_SK_SJ_SK_NS1E_6fusion15FusionCallbacksIS1I_NS1Q_13LinCombEltActINS1E_6thread4SiLuESJ_fSJ_fLNS_15FloatRoundStyleE2EEES1J_S1P_JEEENS4_5SM1004TMEM4LOAD26SM100_TMEM_LOAD_32dp32b32xENS4_13SM90_TMA_LOADENS12_INS13_ILi2ELi4ELi3EEES16_NST_INS5_IJS17_S1L_EEENS5_IJS1L_SC_EEEEEEENS4_39AutoVectorizingCopyWithAssumedAlignmentILi128EEENS4_14SM90_TMA_STOREES27_S29_S29_EEEvvEEEEvNT_6ParamsE) ;  /* 0xffffff4802187950 */ /* 0x000fea0003c3ffff */
        .weak           $__internal_2_$__cuda_sm10x_tcgen05_guardrail_trap_unallocated_columns_being_dealloced
        .type           $__internal_2_$__cuda_sm10x_tcgen05_guardrail_trap_unallocated_columns_being_dealloced,@function
        .size           $__internal_2_$__cuda_sm10x_tcgen05_guardrail_trap_unallocated_columns_being_dealloced,($__internal_3_$__cuda_sm20_rcp_rn_f32_slowpath - $__internal_2_$__cuda_sm10x_tcgen05_guardrail_trap_unallocated_columns_being_dealloced)
$__internal_2_$__cuda_sm10x_tcgen05_guardrail_trap_unallocated_columns_being_dealloced:
[----:B------:R-:W-:Y:S05]  /*b7a0*/  BPT.TRAP 0x1 ;  /* 0x000000040000795c */ /* 0x000fea0000300000 */
[----:B------:R-:W-:-:S04]  /*b7b0*/  HFMA2 R3, -RZ, RZ, 0, 0 ;  /* 0x00000000ff037431 */ /* 0x000fc800000001ff */
[----:B------:R-:W-:Y:S05]  /*b7c0*/  RET.REL.NODEC R2 `(_ZN7cutlass13device_kernelINS_4gemm6kernel13GemmUniversalIN4cute5tupleIJiiiiEEENS1_10collective13CollectiveMmaINS1_35MainloopSm100TmaUmmaWarpSpecializedILi8ELi2ELi4ENS5_IJNS4_1CILi2EEENSA_ILi1EEESC_EEEEENS5_IJNSA_ILi128EEENSA_ILi256EEENSA_ILi64EEEEEENS_6half_tENS5_IJlSC_lEEESJ_SK_NS4_8TiledMMAINS4_8MMA_AtomIJNS4_26SM100_MMA_F16BF16_2x1SM_SSISJ_SJ_fLi128ELi256ELNS4_4UMMA5MajorE0ELSP_0ELNSO_7ScaleInE0ELSQ_0EEEEEENS4_6LayoutINS5_IJSC_SC_SC_EEENS5_IJNSA_ILi0EEESV_SV_EEEEENS5_IJNS4_10UnderscoreESY_SY_EEEEENS4_18SM100_TMA_2SM_LOADENS4_14ComposedLayoutINS4_7SwizzleILi3ELi4ELi3EEENS4_18smem_ptr_flag_bitsILi16EEENST_INS5_IJNSA_ILi8EEESH_EEENS5_IJSH_SC_EEEEEEEvNS4_8identityES11_S1B_vS1C_EENS_8epilogue10collective18CollectiveEpilogueINS1E_23Sm100TmaWarpSpecializedILi4ELi2ELi32ELb1ELb0EEEJNS5_IJSH_SG_SH_EEENS5_IJNST_ISH_SC_EENST_INS5_IJNSA_ILi32EEESB_EEENS5_IJSC_SF_EEEEEEEESJ_SK_SJ_SK_NS1E_6fusion15FusionCallbacksIS1I_NS1Q_13LinCombEltActINS1E_6thread4SiLuESJ_fSJ_fLNS_15FloatRoundStyleE2EEES1J_S1P_JEEENS4_5SM1004TMEM4LOAD26SM100_TMEM_LOAD_32dp32b32xENS4_13SM90_TMA_LOADENS12_INS13_ILi2ELi4ELi3EEES16_NST_INS5_IJS17_S1L_EEENS5_IJS1L_SC_EEEEEEENS4_39AutoVectorizingCopyWithAssumedAlignmentILi128EEENS4_14SM90_TMA_STOREES27_S29_S29_EEEvvEEEEvNT_6ParamsE) ;  /* 0xffffff48020c7950 */ /* 0x000fea0003c3ffff */
        .weak           $__internal_3_$__cuda_sm20_rcp_rn_f32_slowpath
        .type           $__internal_3_$__cuda_sm20_rcp_rn_f32_slowpath,@function
        .size           $__internal_3_$__cuda_sm20_rcp_rn_f32_slowpath,(.L_x_294 - $__internal_3_$__cuda_sm20_rcp_rn_f32_slowpath)
$__internal_3_$__cuda_sm20_rcp_rn_f32_slowpath:
[----:B------:R-:W-:Y:S01]  /*b7d0*/  IMAD.SHL.U32 R80, R83, 0x2, RZ ;  /* 0x0000000253507824 */ /* 0x000fe200078e00ff */
[----:B------:R-:W-:Y:S04]  /*b7e0*/  BSSY.RECONVERGENT B0, `(.L_x_289) ;  /* 0x0000030000007945 */ /* 0x000fe80003800200 */
[----:B------:R-:W-:-:S04]  /*b7f0*/  SHF.R.U32.HI R80, RZ, 0x18, R80 ;  /* 0x00000018ff507819 */ /* 0x000fc80000011650 */
[----:B------:R-:W-:-:S13]  /*b800*/  ISETP.NE.U32.AND P0, PT, R80, RZ, PT ;  /* 0x000000ff5000720c */ /* 0x000fda0003f05070 */
[----:B------:R-:W-:Y:S05]  /*b810*/  @P0 BRA `(.L_x_290) ;  /* 0x0000000000280947 */ /* 0x000fea0003800000 */
[----:B------:R-:W-:-:S04]  /*b820*/  SHF.L.U32 R64, R83, 0x1, RZ ;  /* 0x0000000153407819 */ /* 0x000fc800000006ff */
[----:B------:R-:W-:-:S13]  /*b830*/  ISETP.NE.AND P0, PT, R64, RZ, PT ;  /* 0x000000ff4000720c */ /* 0x000fda0003f05270 */
[----:B------:R-:W-:Y:S01]  /*b840*/  @P0 FFMA R80, R83, 1.84467440737095516160e+19, RZ ;  /* 0x5f80000053500823 */ /* 0x000fe200000000ff */
[----:B------:R-:W-:Y:S08]  /*b850*/  @!P0 MUFU.RCP R81, R83 ;  /* 0x0000005300518308 */ /* 0x000ff00000001000 */
[----:B------:R-:W1:Y:S02]  /*b860*/  @P0 MUFU.RCP R64, R80 ;  /* 0x0000005000400308 */ /* 0x000e640000001000 */
[----:B-1----:R-:W-:-:S04]  /*b870*/  @P0 FFMA R80, R80, R64, -1 ;  /* 0xbf80000050500423 */ /* 0x002fc80000000040 */
[----:B------:R-:W-:-:S04]  /*b880*/  @P0 FADD.FTZ R80, -R80, -RZ ;  /* 0x800000ff50500221 */ /* 0x000fc80000010100 */
[----:B------:R-:W-:-:S04]  /*b890*/  @P0 FFMA R80, R64, R80, R64 ;  /* 0x0000005040500223 */ /* 0x000fc80000000040 */
[----:B------:R-:W-:Y:S01]  /*b8a0*/  @P0 FFMA R81, R80, 1.84467440737095516160e+19, RZ ;  /* 0x5f80000050510823 */ /* 0x000fe200000000ff */
[----:B------:R-:W-:Y:S05]  /*b8b0*/  BRA `(.L_x_291) ;  /* 0x0000000000887947 */ /* 0x000fea0003800000 */
.L_x_290:
[----:B------:R-:W-:-:S04]  /*b8c0*/  IADD3 R64, PT, PT, R80, -0xfd, RZ ;  /* 0xffffff0350407810 */ /* 0x000fc80007ffe0ff */
[----:B------:R-:W-:-:S13]  /*b8d0*/  ISETP.GT.U32.AND P0, PT, R64, 0x1, PT ;  /* 0x000000014000780c */ /* 0x000fda0003f04070 */
[----:B------:R-:W-:Y:S05]  /*b8e0*/  @P0 BRA `(.L_x_292) ;  /* 0x0000000000780947 */ /* 0x000fea0003800000 */
[----:B------:R-:W-:Y:S01]  /*b8f0*/  LOP3.LUT R84, R83, 0x7fffff, RZ, 0xc0, !PT ;  /* 0x007fffff53547812 */ /* 0x000fe200078ec0ff */
[----:B------:R-:W-:Y:S02]  /*b900*/  IMAD.MOV.U32 R81, RZ, RZ, 0x3 ;  /* 0x00000003ff517424 */ /* 0x000fe400078e00ff */
[----:B------:R-:W-:Y:S01]  /*b910*/  VIADD R80, R80, 0xffffff04 ;  /* 0xffffff0450507836 */ /* 0x000fe20000000000 */
[----:B------:R-:W-:Y:S02]  /*b920*/  LOP3.LUT R84, R84, 0x3f800000, RZ, 0xfc, !PT ;  /* 0x3f80000054547812 */ /* 0x000fe400078efcff */
[----:B------:R-:W-:Y:S02]  /*b930*/  SHF.L.U32 R81, R81, R64, RZ ;  /* 0x0000004051517219 */ /* 0x000fe400000006ff */
[----:B------:R-:W1:Y:S02]  /*b940*/  MUFU.RCP R85, R84 ;  /* 0x0000005400557308 */ /* 0x000e640000001000 */
[----:B-1----:R-:W-:-:S04]  /*b950*/  FFMA R84, R84, R85, -1 ;  /* 0xbf80000054547423 */ /* 0x002fc80000000055 */
[----:B------:R-:W-:-:S04]  /*b960*/  FADD.FTZ R84, -R84, -RZ ;  /* 0x800000ff54547221 */ /* 0x000fc80000010100 */
[CCC-:B------:R-:W-:Y:S01]  /*b970*/  FFMA.RM R86, R85.reuse, R84.reuse, R85.reuse ;  /* 0x0000005455567223 */ /* 0x1c0fe20000004055 */
[----:B------:R-:W-:-:S04]  /*b980*/  FFMA.RP R84, R85, R84, R85 ;  /* 0x0000005455547223 */ /* 0x000fc80000008055 */
[C---:B------:R-:W-:Y:S02]  /*b990*/  LOP3.LUT R85, R86.reuse, 0x7fffff, RZ, 0xc0, !PT ;  /* 0x007fffff56557812 */ /* 0x040fe400078ec0ff */
[----:B------:R-:W-:Y:S02]  /*b9a0*/  FSETP.NEU.FTZ.AND P0, PT, R86, R84, PT ;  /* 0x000000545600720b */ /* 0x000fe40003f1d000 */
[----:B------:R-:W-:Y:S02]  /*b9b0*/  LOP3.LUT R85, R85, 0x800000, RZ, 0xfc, !PT ;  /* 0x0080000055557812 */ /* 0x000fe400078efcff */
[----:B------:R-:W-:Y:S02]  /*b9c0*/  SEL R84, RZ, 0xffffffff, !P0 ;  /* 0xffffffffff547807 */ /* 0x000fe40004000000 */
[----:B------:R-:W-:Y:S02]  /*b9d0*/  LOP3.LUT R81, R81, R85, RZ, 0xc0, !PT ;  /* 0x0000005551517212 */ /* 0x000fe400078ec0ff */
[----:B------:R-:W-:Y:S01]  /*b9e0*/  SHF.R.U32.HI R80, RZ, R80, R85 ;  /* 0x00000050ff507219 */ /* 0x000fe20000011655 */
[----:B------:R-:W-:Y:S01]  /*b9f0*/  IMAD.MOV R84, RZ, RZ, -R84 ;  /* 0x000000ffff547224 */ /* 0x000fe200078e0a54 */
[----:B------:R-:W-:-:S04]  /*ba00*/  SHF.R.U32.HI R81, RZ, R64, R81 ;  /* 0x00000040ff517219 */ /* 0x000fc80000011651 */
[----:B------:R-:W-:Y:S02]  /*ba10*/  LOP3.LUT P1, RZ, R84, R64, R85, 0xf8, !PT ;  /* 0x0000004054ff7212 */ /* 0x000fe4000782f855 */
[C---:B------:R-:W-:Y:S02]  /*ba20*/  LOP3.LUT P2, RZ, R81.reuse, 0x1, RZ, 0xc0, !PT ;  /* 0x0000000151ff7812 */ /* 0x040fe4000784c0ff */
[----:B------:R-:W-:-:S04]  /*ba30*/  LOP3.LUT P0, RZ, R81, 0x2, RZ, 0xc0, !PT ;  /* 0x0000000251ff7812 */ /* 0x000fc8000780c0ff */
[----:B------:R-:W-:-:S04]  /*ba40*/  PLOP3.LUT P0, PT, P2, P1, P0, 0xe0, 0x0 ;  /* 0x000000000000781c */ /* 0x000fc80001703c00 */
[----:B------:R-:W-:Y:S02]  /*ba50*/  SEL R64, RZ, 0x1, !P0 ;  /* 0x00000001ff407807 */ /* 0x000fe40004000000 */
[----:B------:R-:W-:-:S03]  /*ba60*/  LOP3.LUT P0, RZ, R83, 0x7fffff, RZ, 0xc0, !PT ;  /* 0x007fffff53ff7812 */ /* 0x000fc6000780c0ff */
[----:B------:R-:W-:-:S05]  /*ba70*/  IMAD.MOV R64, RZ, RZ, -R64 ;  /* 0x000000ffff407224 */ /* 0x000fca00078e0a40 */
[----:B------:R-:W-:-:S13]  /*ba80*/  ISETP.GE.AND P1, PT, R64, RZ, PT ;  /* 0x000000ff4000720c */ /* 0x000fda0003f26270 */
[----:B------:R-:W-:-:S04]  /*ba90*/  @!P1 VIADD R80, R80, 0x1 ;  /* 0x0000000150509836 */ /* 0x000fc80000000000 */
[----:B------:R-:W-:-:S05]  /*baa0*/  @!P0 IMAD.SHL.U32 R80, R80, 0x2, RZ ;  /* 0x0000000250508824 */ /* 0x000fca00078e00ff */
[----:B------:R-:W-:Y:S01]  /*bab0*/  LOP3.LUT R81, R80, 0x80000000, R83, 0xf8, !PT ;  /* 0x8000000050517812 */ /* 0x000fe200078ef853 */
[----:B------:R-:W-:Y:S05]  /*bac0*/  BRA `(.L_x_291) ;  /* 0x0000000000047947 */ /* 0x000fea0003800000 */
.L_x_292:
[----:B------:R1:W2:Y:S02]  /*bad0*/  MUFU.RCP R81, R83 ;  /* 0x0000005300517308 */ /* 0x0002a40000001000 */
.L_x_291:
[----:B------:R-:W-:Y:S05]  /*bae0*/  BSYNC.RECONVERGENT B0 ;  /* 0x0000000000007941 */ /* 0x000fea0003800200 */
.L_x_289:
[----:B-1----:R-:W-:Y:S01]  /*baf0*/  HFMA2 R83, -RZ, RZ, 0, 0 ;  /* 0x00000000ff537431 */ /* 0x002fe200000001ff */
[----:B--2---:R-:W-:-:S03]  /*bb00*/  MOV R64, R81 ;  /* 0x0000005100407202 */ /* 0x004fc60000000f00 */
[----:B------:R-:W-:Y:S05]  /*bb10*/  RET.REL.NODEC R82 `(_ZN7cutlass13device_kernelINS_4gemm6kernel13GemmUniversalIN4cute5tupleIJiiiiEEENS1_10collective13CollectiveMmaINS1_35MainloopSm100TmaUmmaWarpSpecializedILi8ELi2ELi4ENS5_IJNS4_1CILi2EEENSA_ILi1EEESC_EEEEENS5_IJNSA_ILi128EEENSA_ILi256EEENSA_ILi64EEEEEENS_6half_tENS5_IJlSC_lEEESJ_SK_NS4_8TiledMMAINS4_8MMA_AtomIJNS4_26SM100_MMA_F16BF16_2x1SM_SSISJ_SJ_fLi128ELi256ELNS4_4UMMA5MajorE0ELSP_0ELNSO_7ScaleInE0ELSQ_0EEEEEENS4_6LayoutINS5_IJSC_SC_SC_EEENS5_IJNSA_ILi0EEESV_SV_EEEEENS5_IJNS4_10UnderscoreESY_SY_EEEEENS4_18SM100_TMA_2SM_LOADENS4_14ComposedLayoutINS4_7SwizzleILi3ELi4ELi3EEENS4_18smem_ptr_flag_bitsILi16EEENST_INS5_IJNSA_ILi8EEESH_EEENS5_IJSH_SC_EEEEEEEvNS4_8identityES11_S1B_vS1C_EENS_8epilogue10collective18CollectiveEpilogueINS1E_23Sm100TmaWarpSpecializedILi4ELi2ELi32ELb1ELb0EEEJNS5_IJSH_SG_SH_EEENS5_IJNST_ISH_SC_EENST_INS5_IJNSA_ILi32EEESB_EEENS5_IJSC_SF_EEEEEEEESJ_SK_SJ_SK_NS1E_6fusion15FusionCallbacksIS1I_NS1Q_13LinCombEltActINS1E_6thread4SiLuESJ_fSJ_fLNS_15FloatRoundStyleE2EEES1J_S1P_JEEENS4_5SM1004TMEM4LOAD26SM100_TMEM_LOAD_32dp32b32xENS4_13SM90_TMA_LOADENS12_INS13_ILi2ELi4ELi3EEES16_NST_INS5_IJS17_S1L_EEENS5_IJS1L_SC_EEEEEEENS4_39AutoVectorizingCopyWithAssumedAlignmentILi128EEENS4_14SM90_TMA_STOREES27_S29_S29_EEEvvEEEEvNT_6ParamsE) ;  /* 0xffffff4452387950 */ /* 0x000fea0003c3ffff */
.L_x_293:
[----:B------:R-:W-:-:S00]  /*bb20*/  BRA `(.L_x_293) ;  /* 0xfffffffc00fc7947 */ /* 0x000fc0000383ffff */
[----:B------:R-:W-:-:S00]  /*bb30*/  NOP ;  /* 0x0000000000007918 */ /* 0x000fc00000000000 */
        /* <DEDUP_REMOVED lines=12> */
.L_x_294:


//--------------------- .nv.global.init           --------------------------
	.section	.nv.global.init,"aw",@progbits
.nv.global.init:
	.type		$str$27,@object
	.size		$str$27,($str$28 - $str$27)
$str$27:
        /*0000*/ 	.byte	0x28, 0x61, 0x64, 0x64, 0x72, 0x65, 0x73, 0x73, 0x20, 0x26, 0x20, 0x6d, 0x61, 0x73, 0x6b, 0x29
        /*0010*/ 	.byte	0x20, 0x3d, 0x3d, 0x20, 0x30, 0x00
	.type		$str$28,@object
	.size		$str$28,($str$26 - $str$28)
$str$28:
        /*0016*/ 	.byte	0x2f, 0x74, 0x6d, 0x70, 0x2f, 0x63, 0x75, 0x74, 0x6c, 0x61, 0x73, 0x73, 0x5f, 0x73, 0x77, 0x65
        /*0026*/ 	.byte	0x65, 0x70, 0x5f, 0x73, 0x72, 0x63, 0x2f, 0x69, 0x6e, 0x63, 0x6c, 0x75, 0x64, 0x65, 0x2f, 0x63
        /*0036*/ 	.byte	0x75, 0x74, 0x65, 0x2f, 0x70, 0x6f, 0x69, 0x6e, 0x74, 0x65, 0x72, 0x5f, 0x66, 0x6c, 0x61, 0x67
        /*0046*/ 	.byte	0x67, 0x65, 0x64, 0x2e, 0x68, 0x70, 0x70, 0x00
	.type		$str$26,@object
	.size		$str$26,($str$25 - $str$26)
$str$26:
        /*004e*/ 	.byte	0x2f, 0x74, 0x6d, 0x70, 0x2f, 0x63, 0x75, 0x74, 0x6c, 0x61, 0x73, 0x73, 0x5f, 0x73, 0x77, 0x65
        /*005e*/ 	.byte	0x65, 0x70, 0x5f, 0x73, 0x72, 0x63, 0x2f, 0x69, 0x6e, 0x63, 0x6c, 0x75, 0x64, 0x65, 0x2f, 0x63
        /*006e*/ 	.byte	0x75, 0x74, 0x65, 0x2f, 0x61, 0x74, 0x6f, 0x6d, 0x2f, 0x63, 0x6f, 0x70, 0x79, 0x5f, 0x74, 0x72
        /*007e*/ 	.byte	0x61, 0x69, 0x74, 0x73, 0x5f, 0x73, 0x6d, 0x31, 0x30, 0x30, 0x2e, 0x68, 0x70, 0x70, 0x00
	.type		$str$25,@object
	.size		$str$25,(__unnamed_1 - $str$25)
$str$25:
        /*008d*/ 	.byte	0x28, 0x28, 0x75, 0x69, 0x6e, 0x74, 0x33, 0x32, 0x5f, 0x74, 0x28, 0x74, 0x68, 0x72, 0x65, 0x61
        /*009d*/ 	.byte	0x64, 0x49, 0x64, 0x78, 0x2e, 0x78, 0x29, 0x20, 0x2f, 0x20, 0x33, 0x32, 0x29, 0x20, 0x25, 0x20
        /*00ad*/ 	.byte	0x34, 0x29, 0x20, 0x3d, 0x3d, 0x20, 0x28, 0x28, 0x28, 0x74, 0x6d, 0x65, 0x6d, 0x5f, 0x61, 0x64
        /*00bd*/ 	.byte	0x64, 0x72, 0x20, 0x3e, 0x3e, 0x20, 0x31, 0x36, 0x29, 0x20, 0x2f, 0x20, 0x33, 0x32, 0x29, 0x20
        /*00cd*/ 	.byte	0x25, 0x20, 0x34, 0x29, 0x00
	.type		__unnamed_1,@object
	.size		__unnamed_1,(__unnamed_2 - __unnamed_1)
__unnamed_1:
        /*00d2*/ 	.byte	0x61, 0x75, 0x74, 0x6f, 0x20, 0x63, 0x75, 0x74, 0x65, 0x3a, 0x3a, 0x61, 0x73, 0x5f, 0x70, 0x6f
        /* <DEDUP_REMOVED lines=24> */
        /*0262*/ 	.byte	0x39, 0x36, 0x3e, 0x3e, 0x3e, 0x3e, 0x5d, 0x00
	.type		__unnamed_2,@object
	.size		__unnamed_2,(.L_2 - __unnamed_2)
__unnamed_2:
        /* <DEDUP_REMOVED lines=42> */
        /*050a*/ 	.byte	0x3e, 0x3e, 0x5d, 0x00
.L_2:


//--------------------- .nv.shared._ZN7cutlass13device_kernelINS_4gemm6kernel13GemmUniversalIN4cute5tupleIJiiiiEEENS1_10collective13CollectiveMmaINS1_35MainloopSm100TmaUmmaWarpSpecializedILi8ELi2ELi4ENS5_IJNS4_1CILi2EEENSA_ILi1EEESC_EEEEENS5_IJNSA_ILi128EEENSA_ILi256EEENSA_ILi64EEEEEENS_6half_tENS5_IJlSC_lEEESJ_SK_NS4_8TiledMMAINS4_8MMA_AtomIJNS4_26SM100_MMA_F16BF16_2x1SM_SSISJ_SJ_fLi128ELi256ELNS4_4UMMA5MajorE0ELSP_0ELNSO_7ScaleInE0ELSQ_0EEEEEENS4_6LayoutINS5_IJSC_SC_SC_EEENS5_IJNSA_ILi0EEESV_SV_EEEEENS5_IJNS4_10UnderscoreESY_SY_EEEEENS4_18SM100_TMA_2SM_LOADENS4_14ComposedLayoutINS4_7SwizzleILi3ELi4ELi3EEENS4_18smem_ptr_flag_bitsILi16EEENST_INS5_IJNSA_ILi8EEESH_EEENS5_IJSH_SC_EEEEEEEvNS4_8identityES11_S1B_vS1C_EENS_8epilogue10collective18CollectiveEpilogueINS1E_23Sm100TmaWarpSpecializedILi4ELi2ELi32ELb1ELb0EEEJNS5_IJSH_SG_SH_EEENS5_IJNST_ISH_SC_EENST_INS5_IJNSA_ILi32EEESB_EEENS5_IJSC_SF_EEEEEEEESJ_SK_SJ_SK_NS1E_6fusion15FusionCallbacksIS1I_NS1Q_13LinCombEltActINS1E_6thread4SiLuESJ_fSJ_fLNS_15FloatRoundStyleE2EEES1J_S1P_JEEENS4_5SM1004TMEM4LOAD26SM100_TMEM_LOAD_32dp32b32xENS4_13SM90_TMA_LOADENS12_INS13_ILi2ELi4ELi3EEES16_NST_INS5_IJS17_S1L_EEENS5_IJS1L_SC_EEEEEEENS4_39AutoVectorizingCopyWithAssumedAlignmentILi128EEENS4_14SM90_TMA_STOREES27_S29_S29_EEEvvEEEEvNT_6ParamsE --------------------------
	.section	.nv.shared._ZN7cutlass13device_kernelINS_4gemm6kernel13GemmUniversalIN4cute5tupleIJiiiiEEENS1_10collective13CollectiveMmaINS1_35MainloopSm100TmaUmmaWarpSpecializedILi8ELi2ELi4ENS5_IJNS4_1CILi2EEENSA_ILi1EEESC_EEEEENS5_IJNSA_ILi128EEENSA_ILi256EEENSA_ILi64EEEEEENS_6half_tENS5_IJlSC_lEEESJ_SK_NS4_8TiledMMAINS4_8MMA_AtomIJNS4_26SM100_MMA_F16BF16_2x1SM_SSISJ_SJ_fLi128ELi256ELNS4_4UMMA5MajorE0ELSP_0ELNSO_7ScaleInE0ELSQ_0EEEEEENS4_6LayoutINS5_IJSC_SC_SC_EEENS5_IJNSA_ILi0EEESV_SV_EEEEENS5_IJNS4_10UnderscoreESY_SY_EEEEENS4_18SM100_TMA_2SM_LOADENS4_14ComposedLayoutINS4_7SwizzleILi3ELi4ELi3EEENS4_18smem_ptr_flag_bitsILi16EEENST_INS5_IJNSA_ILi8EEESH_EEENS5_IJSH_SC_EEEEEEEvNS4_8identityES11_S1B_vS1C_EENS_8epilogue10collective18CollectiveEpilogueINS1E_23Sm100TmaWarpSpecializedILi4ELi2ELi32ELb1ELb0EEEJNS5_IJSH_SG_SH_EEENS5_IJNST_ISH_SC_EENST_INS5_IJNSA_ILi32EEESB_EEENS5_IJSC_SF_EEEEEEEESJ_SK_SJ_SK_NS1E_6fusion15FusionCallbacksIS1I_NS1Q_13LinCombEltActINS1E_6thread4SiLuESJ_fSJ_fLNS_15FloatRoundStyleE2EEES1J_S1P_JEEENS4_5SM1004TMEM4LOAD26SM100_TMEM_LOAD_32dp32b32xENS4_13SM90_TMA_LOADENS12_INS13_ILi2ELi4ELi3EEES16_NST_INS5_IJS17_S1L_EEENS5_IJS1L_SC_EEEEEEENS4_39AutoVectorizingCopyWithAssumedAlignmentILi128EEENS4_14SM90_TMA_STOREES27_S29_S29_EEEvvEEEEvNT_6ParamsE,"aw",@nobits
	.sectionflags	@""
	.align	16
	.zero		1024


//--------------------- .nv.shared.reserved.0     --------------------------
	.section	.nv.shared.reserved.0,"aw",@nobits
	.weak		__nv_reservedSMEM_offset_0_alias
	.size		__nv_reservedSMEM_offset_0_alias, 0, 64
	.other		__nv_reservedSMEM_offset_0_alias,@"STO_CUDA_RESERVED_SHARED STV_DEFAULT"
__nv_reservedSMEM_offset_0_alias:
	.zero		0
.nv.shared.reserved.0:
	.zero		64
	.weak		__nv_reservedSMEM_tcgen05_partition
	.type		__nv_reservedSMEM_tcgen05_partition,@object
	.size		__nv_reservedSMEM_tcgen05_partition,(.L_0 - __nv_reservedSMEM_tcgen05_partition)
__nv_reservedSMEM_tcgen05_partition:
	.zero		32
.L_0:


//--------------------- .nv.global                --------------------------
	.section	.nv.global,"aw",@nobits
.nv.global:
	.type		_ZN39_INTERNAL_690a7e02_4_k_cu_06ce6062_39354cute1_E,@object
	.size		_ZN39_INTERNAL_690a7e02_4_k_cu_06ce6062_39354cute1_E,(_ZN39_INTERNAL_690a7e02_4_k_cu_06ce6062_39354cuda3std3__45__cpo6cbeginE - _ZN39_INTERNAL_690a7e02_4_k_cu_06ce6062_39354cute1_E)
_ZN39_INTERNAL_690a7e02_4_k_cu_06ce6062_39354cute1_E:
	.zero		1
	.type		_ZN39_INTERNAL_690a7e02_4_k_cu_06ce6062_39354cuda3std3__45__cpo6cbeginE,@object
	.size		_ZN39_INTERNAL_690a7e02_4_k_cu_06ce6062_39354cuda3std3__45__cpo6cbeginE,(_ZN39_INTERNAL_690a7e02_4_k_cu_06ce6062_39354cuda3std3__48in_placeE - _ZN39_INTERNAL_690a7e02_4_k_cu_06ce6062_39354cuda3std3__45__cpo6cbeginE)
_ZN39_INTERNAL_690a7e02_4_k_cu_06ce6062_39354cuda3std3__45__cpo6cbeginE:
	.zero		1
	.type		_ZN39_INTERNAL_690a7e02_4_k_cu_06ce6062_39354cuda3std3__48in_placeE,@object
	.size		_ZN39_INTERNAL_690a7e02_4_k_cu_06ce6062_39354cuda3std3__48in_placeE,(_ZN39_INTERNAL_690a7e02_4_k_cu_06ce6062_39354cuda3std6ranges3__45__cpo9iter_moveE - _ZN39_INTERNAL_690a7e02_4_k_cu_06ce6062_39354cuda3std3__48in_placeE)
_ZN39_INTERNAL_690a7e02_4_k_cu_06ce6062_39354cuda3std3__48in_placeE:
	.zero		1
	.type		_ZN39_INTERNAL_690a7e02_4_k_cu_06ce6062_39354cuda3std6ranges3__45__cpo9iter_moveE,@object
	.size		_ZN39_INTERNAL_690a7e02_4_k_cu_06ce6062_39354cuda3std6ranges3__45__cpo9iter_moveE,(_ZN39_INTERNAL_690a7e02_4_k_cu_06ce6062_39354cuda3std3__45__cpo5beginE - _ZN39_INTERNAL_690a7e02_4_k_cu_06ce6062_39354cuda3std6ranges3__45__cpo9iter_moveE)
_ZN39_INTERNAL_690a7e02_4_k_cu_06ce6062_39354cuda3std6ranges3__45__cpo9iter_moveE:
	.zero		1
	.type		_ZN39_INTERNAL_690a7e02_4_k_cu_06ce6062_39354cuda3std3__45__cpo5beginE,@object
	.size		_ZN39_INTERNAL_690a7e02_4_k_cu_06ce6062_39354cuda3std3__45__cpo5beginE,(_ZN39_INTERNAL_690a7e02_4_k_cu_06ce6062_39354cuda3std3__441_GLOBAL__N__690a7e02_4_k_cu_06ce6062_39356ignoreE - _ZN39_INTERNAL_690a7e02_4_k_cu_06ce6062_39354cuda3std3__45__cpo5beginE)
_ZN39_INTERNAL_690a7e02_4_k_cu_06ce6062_39354cuda3std3__45__cpo5beginE:
	.zero		1
	.type		_ZN39_INTERNAL_690a7e02_4_k_cu_06ce6062_39354cuda3std3__441_GLOBAL__N__690a7e02_4_k_cu_06ce6062_39356ignoreE,@object
	.size		_ZN39_INTERNAL_690a7e02_4_k_cu_06ce6062_39354cuda3std3__441_GLOBAL__N__690a7e02_4_k_cu_06ce6062_39356ignoreE,(_ZN39_INTERNAL_690a7e02_4_k_cu_06ce6062_39354cute7productE - _ZN39_INTERNAL_690a7e02_4_k_cu_06ce6062_39354cuda3std3__441_GLOBAL__N__690a7e02_4_k_cu_06ce6062_39356ignoreE)
_ZN39_INTERNAL_690a7e02_4_k_cu_06ce6062_39354cuda3std3__441_GLOBAL__N__690a7e02_4_k_cu_06ce6062_39356ignoreE:
	.zero		1
	.type		_ZN39_INTERNAL_690a7e02_4_k_cu_06ce6062_39354cute7productE,@object
	.size		_ZN39_INTERNAL_690a7e02_4_k_cu_06ce6062_39354cute7productE,(_ZN39_INTERNAL_690a7e02_4_k_cu_06ce6062_39354cuda3std3__45__cpo3endE - _ZN39_INTERNAL_690a7e02_4_k_cu_06ce6062_39354cute7productE)
_ZN39_INTERNAL_690a7e02_4_k_cu_06ce6062_39354cute7productE:
	.zero		1
	.type		_ZN39_INTERNAL_690a7e02_4_k_cu_06ce6062_39354cuda3std3__45__cpo3endE,@object
	.size		_ZN39_INTERNAL_690a7e02_4_k_cu_06ce6062_39354cuda3std3__45__cpo3endE,(_ZN39_INTERNAL_690a7e02_4_k_cu_06ce6062_39354cuda3std3__419piecewise_constructE - _ZN39_INTERNAL_690a7e02_4_k_cu_06ce6062_39354cuda3std3__45__cpo3endE)
_ZN39_INTERNAL_690a7e02_4_k_cu_06ce6062_39354cuda3std3__45__cpo3endE:
	.zero		1
	.type		_ZN39_INTERNAL_690a7e02_4_k_cu_06ce6062_39354cuda3std3__419piecewise_constructE,@object
	.size		_ZN39_INTERNAL_690a7e02_4_k_cu_06ce6062_39354cuda3std3__419piecewise_constructE,(_ZN39_INTERNAL_690a7e02_4_k_cu_06ce6062_39354cuda3std3__45__cpo4cendE - _ZN39_INTERNAL_690a7e02_4_k_cu_06ce6062_39354cuda3std3__419piecewise_constructE)
_ZN39_INTERNAL_690a7e02_4_k_cu_06ce6062_39354cuda3std3__419piecewise_constructE:
	.zero		1
	.type		_ZN39_INTERNAL_690a7e02_4_k_cu_06ce6062_39354cuda3std3__45__cpo4cendE,@object
	.size		_ZN39_INTERNAL_690a7e02_4_k_cu_06ce6062_39354cuda3std3__45__cpo4cendE,(_ZN39_INTERNAL_690a7e02_4_k_cu_06ce6062_39354cuda3std6ranges3__45__cpo4swapE - _ZN39_INTERNAL_690a7e02_4_k_cu_06ce6062_39354cuda3std3__45__cpo4cendE)
_ZN39_INTERNAL_690a7e02_4_k_cu_06ce6062_39354cuda3std3__45__cpo4cendE:
	.zero		1
	.type		_ZN39_INTERNAL_690a7e02_4_k_cu_06ce6062_39354cuda3std6ranges3__45__cpo4swapE,@object
	.size		_ZN39_INTERNAL_690a7e02_4_k_cu_06ce6062_39354cuda3std6ranges3__45__cpo4swapE,(.L_10 - _ZN39_INTERNAL_690a7e02_4_k_cu_06ce6062_39354cuda3std6ranges3__45__cpo4swapE)
_ZN39_INTERNAL_690a7e02_4_k_cu_06ce6062_39354cuda3std6ranges3__45__cpo4swapE:
	.zero		1
.L_10:


//--------------------- .nv.constant0._ZN7cutlass13device_kernelINS_4gemm6kernel13GemmUniversalIN4cute5tupleIJiiiiEEENS1_10collective13CollectiveMmaINS1_35MainloopSm100TmaUmmaWarpSpecializedILi8ELi2ELi4ENS5_IJNS4_1CILi2EEENSA_ILi1EEESC_EEEEENS5_IJNSA_ILi128EEENSA_ILi256EEENSA_ILi64EEEEEENS_6half_tENS5_IJlSC_lEEESJ_SK_NS4_8TiledMMAINS4_8MMA_AtomIJNS4_26SM100_MMA_F16BF16_2x1SM_SSISJ_SJ_fLi128ELi256ELNS4_4UMMA5MajorE0ELSP_0ELNSO_7ScaleInE0ELSQ_0EEEEEENS4_6LayoutINS5_IJSC_SC_SC_EEENS5_IJNSA_ILi0EEESV_SV_EEEEENS5_IJNS4_10UnderscoreESY_SY_EEEEENS4_18SM100_TMA_2SM_LOADENS4_14ComposedLayoutINS4_7SwizzleILi3ELi4ELi3EEENS4_18smem_ptr_flag_bitsILi16EEENST_INS5_IJNSA_ILi8EEESH_EEENS5_IJSH_SC_EEEEEEEvNS4_8identityES11_S1B_vS1C_EENS_8epilogue10collective18CollectiveEpilogueINS1E_23Sm100TmaWarpSpecializedILi4ELi2ELi32ELb1ELb0EEEJNS5_IJSH_SG_SH_EEENS5_IJNST_ISH_SC_EENST_INS5_IJNSA_ILi32EEESB_EEENS5_IJSC_SF_EEEEEEEESJ_SK_SJ_SK_NS1E_6fusion15FusionCallbacksIS1I_NS1Q_13LinCombEltActINS1E_6thread4SiLuESJ_fSJ_fLNS_15FloatRoundStyleE2EEES1J_S1P_JEEENS4_5SM1004TMEM4LOAD26SM100_TMEM_LOAD_32dp32b32xENS4_13SM90_TMA_LOADENS12_INS13_ILi2ELi4ELi3EEES16_NST_INS5_IJS17_S1L_EEENS5_IJS1L_SC_EEEEEEENS4_39AutoVectorizingCopyWithAssumedAlignmentILi128EEENS4_14SM90_TMA_STOREES27_S29_S29_EEEvvEEEEvNT_6ParamsE --------------------------
	.section	.nv.constant0._ZN7cutlass13device_kernelINS_4gemm6kernel13GemmUniversalIN4cute5tupleIJiiiiEEENS1_10collective13CollectiveMmaINS1_35MainloopSm100TmaUmmaWarpSpecializedILi8ELi2ELi4ENS5_IJNS4_1CILi2EEENSA_ILi1EEESC_EEEEENS5_IJNSA_ILi128EEENSA_ILi256EEENSA_ILi64EEEEEENS_6half_tENS5_IJlSC_lEEESJ_SK_NS4_8TiledMMAINS4_8MMA_AtomIJNS4_26SM100_MMA_F16BF16_2x1SM_SSISJ_SJ_fLi128ELi256ELNS4_4UMMA5MajorE0ELSP_0ELNSO_7ScaleInE0ELSQ_0EEEEEENS4_6LayoutINS5_IJSC_SC_SC_EEENS5_IJNSA_ILi0EEESV_SV_EEEEENS5_IJNS4_10UnderscoreESY_SY_EEEEENS4_18SM100_TMA_2SM_LOADENS4_14ComposedLayoutINS4_7SwizzleILi3ELi4ELi3EEENS4_18smem_ptr_flag_bitsILi16EEENST_INS5_IJNSA_ILi8EEESH_EEENS5_IJSH_SC_EEEEEEEvNS4_8identityES11_S1B_vS1C_EENS_8epilogue10collective18CollectiveEpilogueINS1E_23Sm100TmaWarpSpecializedILi4ELi2ELi32ELb1ELb0EEEJNS5_IJSH_SG_SH_EEENS5_IJNST_ISH_SC_EENST_INS5_IJNSA_ILi32EEESB_EEENS5_IJSC_SF_EEEEEEEESJ_SK_SJ_SK_NS1E_6fusion15FusionCallbacksIS1I_NS1Q_13LinCombEltActINS1E_6thread4SiLuESJ_fSJ_fLNS_15FloatRoundStyleE2EEES1J_S1P_JEEENS4_5SM1004TMEM4LOAD26SM100_TMEM_LOAD_32dp32b32xENS4_13SM90_TMA_LOADENS12_INS13_ILi2ELi4ELi3EEES16_NST_INS5_IJS17_S1L_EEENS5_IJS1L_SC_EEEEEEENS4_39AutoVectorizingCopyWithAssumedAlignmentILi128EEENS4_14SM90_TMA_STOREES27_S29_S29_EEEvvEEEEvNT_6ParamsE,"a",@progbits
	.sectionflags	@""
	.align	4
.nv.constant0._ZN7cutlass13device_kernelINS_4gemm6kernel13GemmUniversalIN4cute5tupleIJiiiiEEENS1_10collective13CollectiveMmaINS1_35MainloopSm100TmaUmmaWarpSpecializedILi8ELi2ELi4ENS5_IJNS4_1CILi2EEENSA_ILi1EEESC_EEEEENS5_IJNSA_ILi128EEENSA_ILi256EEENSA_ILi64EEEEEENS_6half_tENS5_IJlSC_lEEESJ_SK_NS4_8TiledMMAINS4_8MMA_AtomIJNS4_26SM100_MMA_F16BF16_2x1SM_SSISJ_SJ_fLi128ELi256ELNS4_4UMMA5MajorE0ELSP_0ELNSO_7ScaleInE0ELSQ_0EEEEEENS4_6LayoutINS5_IJSC_SC_SC_EEENS5_IJNSA_ILi0EEESV_SV_EEEEENS5_IJNS4_10UnderscoreESY_SY_EEEEENS4_18SM100_TMA_2SM_LOADENS4_14ComposedLayoutINS4_7SwizzleILi3ELi4ELi3EEENS4_18smem_ptr_flag_bitsILi16EEENST_INS5_IJNSA_ILi8EEESH_EEENS5_IJSH_SC_EEEEEEEvNS4_8identityES11_S1B_vS1C_EENS_8epilogue10collective18CollectiveEpilogueINS1E_23Sm100TmaWarpSpecializedILi4ELi2ELi32ELb1ELb0EEEJNS5_IJSH_SG_SH_EEENS5_IJNST_ISH_SC_EENST_INS5_IJNSA_ILi32EEESB_EEENS5_IJSC_SF_EEEEEEEESJ_SK_SJ_SK_NS1E_6fusion15FusionCallbacksIS1I_NS1Q_13LinCombEltActINS1E_6thread4SiLuESJ_fSJ_fLNS_15FloatRoundStyleE2EEES1J_S1P_JEEENS4_5SM1004TMEM4LOAD26SM100_TMEM_LOAD_32dp32b32xENS4_13SM90_TMA_LOADENS12_INS13_ILi2ELi4ELi3EEES16_NST_INS5_IJS17_S1L_EEENS5_IJS1L_SC_EEEEEEENS4_39AutoVectorizingCopyWithAssumedAlignmentILi128EEENS4_14SM90_TMA_STOREES27_S29_S29_EEEvvEEEEvNT_6ParamsE:
	.zero		2944


//--------------------- SYMBOLS --------------------------

	.type		.nv.reservedSmem.offset0,@object
	.size		.nv.reservedSmem.offset0,0x4
	.type		.nv.reservedSmem.cap,@object
	.size		.nv.reservedSmem.cap,0x4
	.type		__assertfail,@function
